// auto-generated by cutlass_sweep.gemm — config: {"arch": "sm_90", "cluster_m": 1, "cluster_n": 8, "dtype": "tf32", "dtype_b": "tf32", "layout": "nt", "stages": 0, "tile_k": 64, "tile_m": 128, "tile_n": 256}
#include "cutlass/cutlass.h"
#include "cutlass/gemm/collective/collective_builder.hpp"
#include "cutlass/gemm/device/gemm_universal_adapter.h"
#include "cutlass/gemm/kernel/gemm_universal.hpp"
#include "cutlass/epilogue/collective/collective_builder.hpp"

using ElemA = cutlass::tfloat32_t;
using ElemB = cutlass::tfloat32_t;
using ElemCD = cutlass::tfloat32_t;
using Acc  = float;
using TileShape    = cute::Shape<cute::_128, cute::_256, cute::_64>;
using ClusterShape = cute::Shape<cute::_1, cute::_8, cute::_1>;

using CollectiveEpilogue = typename cutlass::epilogue::collective::CollectiveBuilder<
    cutlass::arch::Sm90, cutlass::arch::OpClassTensorOp,
    TileShape, ClusterShape,
    cutlass::epilogue::collective::EpilogueTileAuto,
    Acc, Acc,
    ElemCD, cutlass::layout::RowMajor, 128 / cutlass::sizeof_bits<ElemCD>::value,
    ElemCD, cutlass::layout::RowMajor, 128 / cutlass::sizeof_bits<ElemCD>::value,
    cutlass::epilogue::collective::EpilogueScheduleAuto
  >::CollectiveOp;

using CollectiveMainloop = typename cutlass::gemm::collective::CollectiveBuilder<
    cutlass::arch::Sm90, cutlass::arch::OpClassTensorOp,
    ElemA, cutlass::layout::RowMajor, 128 / cutlass::sizeof_bits<ElemA>::value,
    ElemB, cutlass::layout::ColumnMajor, 128 / cutlass::sizeof_bits<ElemB>::value,
    Acc,
    TileShape, ClusterShape,
    cutlass::gemm::collective::StageCountAutoCarveout<static_cast<int>(sizeof(typename CollectiveEpilogue::SharedStorage))>,
    cutlass::gemm::collective::KernelScheduleAuto
  >::CollectiveOp;

using GemmKernel = cutlass::gemm::kernel::GemmUniversal<
    cute::Shape<int,int,int,int>,
    CollectiveMainloop,
    CollectiveEpilogue
>;
using Gemm = cutlass::gemm::device::GemmUniversalAdapter<GemmKernel>;

// Force the device kernel symbol into the cubin without needing a host main.
auto* _anchor = &cutlass::device_kernel<GemmKernel>;


// ===== COMPILED SASS (sm_90a) =====

	.target	sm_90a

	.elftype	@"ET_EXEC"


//--------------------- .note.nv.tkinfo           --------------------------
	.section	.note.nv.tkinfo,"",@"SHT_NOTE"
	.sectionflags	@"SHF_NOTE_NV_TKINFO"
	.tkinfo
        /*0018*/ 	.word	0x00000002
        /*0030*/ 	.string	""
        /*0030*/ 	.string	"ptxas"
        /*0030*/ 	.string	"Cuda compilation tools, release 13.0, V13.0.88"
        /*0030*/ 	.string	"Build cuda_13.0.r13.0/compiler.36424714_0"
        /*0030*/ 	.string	"-arch sm_90a -m 64 "



//--------------------- .note.nv.cuinfo           --------------------------
	.section	.note.nv.cuinfo,"",@"SHT_NOTE"
	.sectionflags	@"SHF_NOTE_NV_CUINFO"
        /*0018*/ 	.short	0x0002
        /*001a*/ 	.short	0x005a
        /*001c*/ 	.short	0x0082
	.zero		2


//--------------------- .nv.info                  --------------------------
	.section	.nv.info,"",@"SHT_CUDA_INFO"
	.align	4


	//----- nvinfo : EIATTR_REGCOUNT
	.align		4
        /*0000*/ 	.byte	0x04, 0x2f
        /*0002*/ 	.short	(.L_15 - .L_14)
	.align		4
.L_14:
        /*0004*/ 	.word	index@(_ZN7cutlass13device_kernelINS_4gemm6kernel13GemmUniversalIN4cute5tupleIJiiiiEEENS1_10collective13CollectiveMmaINS1_34MainloopSm90TmaGmmaWarpSpecializedILi2ENS5_IJNS4_1CILi1EEENSA_ILi8EEESB_EEENS1_35KernelTmaWarpSpecializedCooperativeEEENS5_IJNSA_ILi128EEENSA_ILi256EEENSA_ILi64EEEEEENS_10tfloat32_tENS5_IJlSB_lEEESK_SL_NS4_8TiledMMAINS4_8MMA_AtomIJNS4_4SM904GMMA30MMA_64x256x8_F32TF32TF32_SS_TNILNSP_7ScaleInE1ELSR_1EEEEEENS4_6LayoutINS5_IJNSA_ILi2EEESB_SB_EEENS5_IJSB_NSA_ILi0EEESX_EEEEENS5_IJNS4_10UnderscoreES10_S10_EEEEENS4_23SM90_TMA_LOAD_MULTICASTENS4_14ComposedLayoutINS4_7SwizzleILi3ELi4ELi3EEENS4_18smem_ptr_flag_bitsILi32EEENSU_INS5_IJSC_NSA_ILi32EEEEEENS5_IJS19_SB_EEEEEEEvNS4_8identityENS4_13SM90_TMA_LOADES1D_vS1E_EENS_8epilogue10collective6detail29Sm90TmaWarpSpecializedAdapterINS1I_15DefaultEpilogueISK_SL_SL_NS1H_6thread17LinearCombinationISK_Li1EffLNS1M_9ScaleType4KindE0ELNS_15FloatRoundStyleE2ESK_EENS1_15EpilogueDefaultEEEEEvvEEEEvNT_6ParamsE)
        /*0008*/ 	.word	0x000000a8


	//----- nvinfo : EIATTR_FRAME_SIZE
	.align		4
.L_15:
        /*000c*/ 	.byte	0x04, 0x11
        /*000e*/ 	.short	(.L_17 - .L_16)
	.align		4
.L_16:
        /*0010*/ 	.word	index@(_ZN7cutlass13device_kernelINS_4gemm6kernel13GemmUniversalIN4cute5tupleIJiiiiEEENS1_10collective13CollectiveMmaINS1_34MainloopSm90TmaGmmaWarpSpecializedILi2ENS5_IJNS4_1CILi1EEENSA_ILi8EEESB_EEENS1_35KernelTmaWarpSpecializedCooperativeEEENS5_IJNSA_ILi128EEENSA_ILi256EEENSA_ILi64EEEEEENS_10tfloat32_tENS5_IJlSB_lEEESK_SL_NS4_8TiledMMAINS4_8MMA_AtomIJNS4_4SM904GMMA30MMA_64x256x8_F32TF32TF32_SS_TNILNSP_7ScaleInE1ELSR_1EEEEEENS4_6LayoutINS5_IJNSA_ILi2EEESB_SB_EEENS5_IJSB_NSA_ILi0EEESX_EEEEENS5_IJNS4_10UnderscoreES10_S10_EEEEENS4_23SM90_TMA_LOAD_MULTICASTENS4_14ComposedLayoutINS4_7SwizzleILi3ELi4ELi3EEENS4_18smem_ptr_flag_bitsILi32EEENSU_INS5_IJSC_NSA_ILi32EEEEEENS5_IJS19_SB_EEEEEEEvNS4_8identityENS4_13SM90_TMA_LOADES1D_vS1E_EENS_8epilogue10collective6detail29Sm90TmaWarpSpecializedAdapterINS1I_15DefaultEpilogueISK_SL_SL_NS1H_6thread17LinearCombinationISK_Li1EffLNS1M_9ScaleType4KindE0ELNS_15FloatRoundStyleE2ESK_EENS1_15EpilogueDefaultEEEEEvvEEEEvNT_6ParamsE)
        /*0014*/ 	.word	0x00000000


	//----- nvinfo : EIATTR_MIN_STACK_SIZE
	.align		4
.L_17:
        /*0018*/ 	.byte	0x04, 0x12
        /*001a*/ 	.short	(.L_19 - .L_18)
	.align		4
.L_18:
        /*001c*/ 	.word	index@(_ZN7cutlass13device_kernelINS_4gemm6kernel13GemmUniversalIN4cute5tupleIJiiiiEEENS1_10collective13CollectiveMmaINS1_34MainloopSm90TmaGmmaWarpSpecializedILi2ENS5_IJNS4_1CILi1EEENSA_ILi8EEESB_EEENS1_35KernelTmaWarpSpecializedCooperativeEEENS5_IJNSA_ILi128EEENSA_ILi256EEENSA_ILi64EEEEEENS_10tfloat32_tENS5_IJlSB_lEEESK_SL_NS4_8TiledMMAINS4_8MMA_AtomIJNS4_4SM904GMMA30MMA_64x256x8_F32TF32TF32_SS_TNILNSP_7ScaleInE1ELSR_1EEEEEENS4_6LayoutINS5_IJNSA_ILi2EEESB_SB_EEENS5_IJSB_NSA_ILi0EEESX_EEEEENS5_IJNS4_10UnderscoreES10_S10_EEEEENS4_23SM90_TMA_LOAD_MULTICASTENS4_14ComposedLayoutINS4_7SwizzleILi3ELi4ELi3EEENS4_18smem_ptr_flag_bitsILi32EEENSU_INS5_IJSC_NSA_ILi32EEEEEENS5_IJS19_SB_EEEEEEEvNS4_8identityENS4_13SM90_TMA_LOADES1D_vS1E_EENS_8epilogue10collective6detail29Sm90TmaWarpSpecializedAdapterINS1I_15DefaultEpilogueISK_SL_SL_NS1H_6thread17LinearCombinationISK_Li1EffLNS1M_9ScaleType4KindE0ELNS_15FloatRoundStyleE2ESK_EENS1_15EpilogueDefaultEEEEEvvEEEEvNT_6ParamsE)
        /*0020*/ 	.word	0x00000000
.L_19:


//--------------------- .nv.compat                --------------------------
	.section	.nv.compat,"",@"SHT_CUDA_COMPAT_INFO"
	.align	4
        /*0000*/ 	.byte	0x02, 0x09, 0x01, 0x00, 0x02, 0x02, 0x04, 0x00, 0x02, 0x05, 0x05, 0x00, 0x03, 0x07, 0x01, 0x01
        /*0010*/ 	.byte	0x02, 0x03, 0x01, 0x00, 0x02, 0x06, 0x01, 0x00, 0x04, 0x0b, 0x08, 0x00, 0x00, 0x00, 0x00, 0x00
        /*0020*/ 	.byte	0x00, 0x00, 0x00, 0x00


//--------------------- .nv.info._ZN7cutlass13device_kernelINS_4gemm6kernel13GemmUniversalIN4cute5tupleIJiiiiEEENS1_10collective13CollectiveMmaINS1_34MainloopSm90TmaGmmaWarpSpecializedILi2ENS5_IJNS4_1CILi1EEENSA_ILi8EEESB_EEENS1_35KernelTmaWarpSpecializedCooperativeEEENS5_IJNSA_ILi128EEENSA_ILi256EEENSA_ILi64EEEEEENS_10tfloat32_tENS5_IJlSB_lEEESK_SL_NS4_8TiledMMAINS4_8MMA_AtomIJNS4_4SM904GMMA30MMA_64x256x8_F32TF32TF32_SS_TNILNSP_7ScaleInE1ELSR_1EEEEEENS4_6LayoutINS5_IJNSA_ILi2EEESB_SB_EEENS5_IJSB_NSA_ILi0EEESX_EEEEENS5_IJNS4_10UnderscoreES10_S10_EEEEENS4_23SM90_TMA_LOAD_MULTICASTENS4_14ComposedLayoutINS4_7SwizzleILi3ELi4ELi3EEENS4_18smem_ptr_flag_bitsILi32EEENSU_INS5_IJSC_NSA_ILi32EEEEEENS5_IJS19_SB_EEEEEEEvNS4_8identityENS4_13SM90_TMA_LOADES1D_vS1E_EENS_8epilogue10collective6detail29Sm90TmaWarpSpecializedAdapterINS1I_15DefaultEpilogueISK_SL_SL_NS1H_6thread17LinearCombinationISK_Li1EffLNS1M_9ScaleType4KindE0ELNS_15FloatRoundStyleE2ESK_EENS1_15EpilogueDefaultEEEEEvvEEEEvNT_6ParamsE --------------------------
	.section	.nv.info._ZN7cutlass13device_kernelINS_4gemm6kernel13GemmUniversalIN4cute5tupleIJiiiiEEENS1_10collective13CollectiveMmaINS1_34MainloopSm90TmaGmmaWarpSpecializedILi2ENS5_IJNS4_1CILi1EEENSA_ILi8EEESB_EEENS1_35KernelTmaWarpSpecializedCooperativeEEENS5_IJNSA_ILi128EEENSA_ILi256EEENSA_ILi64EEEEEENS_10tfloat32_tENS5_IJlSB_lEEESK_SL_NS4_8TiledMMAINS4_8MMA_AtomIJNS4_4SM904GMMA30MMA_64x256x8_F32TF32TF32_SS_TNILNSP_7ScaleInE1ELSR_1EEEEEENS4_6LayoutINS5_IJNSA_ILi2EEESB_SB_EEENS5_IJSB_NSA_ILi0EEESX_EEEEENS5_IJNS4_10UnderscoreES10_S10_EEEEENS4_23SM90_TMA_LOAD_MULTICASTENS4_14ComposedLayoutINS4_7SwizzleILi3ELi4ELi3EEENS4_18smem_ptr_flag_bitsILi32EEENSU_INS5_IJSC_NSA_ILi32EEEEEENS5_IJS19_SB_EEEEEEEvNS4_8identityENS4_13SM90_TMA_LOADES1D_vS1E_EENS_8epilogue10collective6detail29Sm90TmaWarpSpecializedAdapterINS1I_15DefaultEpilogueISK_SL_SL_NS1H_6thread17LinearCombinationISK_Li1EffLNS1M_9ScaleType4KindE0ELNS_15FloatRoundStyleE2ESK_EENS1_15EpilogueDefaultEEEEEvvEEEEvNT_6ParamsE,"",@"SHT_CUDA_INFO"
	.sectionflags	@""
	.align	4


	//----- nvinfo : EIATTR_CUDA_API_VERSION
	.align		4
        /*0000*/ 	.byte	0x04, 0x37
        /*0002*/ 	.short	(.L_21 - .L_20)
.L_20:
        /*0004*/ 	.word	0x00000082


	//----- nvinfo : EIATTR_KPARAM_INFO
	.align		4
.L_21:
        /*0008*/ 	.byte	0x04, 0x17
        /*000a*/ 	.short	(.L_23 - .L_22)
.L_22:
        /*000c*/ 	.word	0x00000000
        /*0010*/ 	.short	0x0000
        /*0012*/ 	.short	0x0070
        /*0014*/ 	.byte	0x00, 0xf0, 0x01, 0x10


	//----- nvinfo : EIATTR_SPARSE_MMA_MASK
	.align		4
.L_23:
        /*0018*/ 	.byte	0x03, 0x50
        /*001a*/ 	.short	0x0000


	//----- nvinfo : EIATTR_MAXREG_COUNT
	.align		4
        /*001c*/ 	.byte	0x03, 0x1b
        /*001e*/ 	.short	0x00a8


	//----- nvinfo : EIATTR_NUM_BARRIERS
	.align		4
        /*0020*/ 	.byte	0x02, 0x4c
        /*0022*/ 	.byte	0x01
	.zero		1


	//----- nvinfo : EIATTR_EXTERNS
	.align		4
        /*0024*/ 	.byte	0x04, 0x0f
        /*0026*/ 	.short	(.L_25 - .L_24)


	//   ....[0]....
	.align		4
.L_24:
        /*0028*/ 	.word	index@(__assertfail)


	//----- nvinfo : EIATTR_MERCURY_ISA_VERSION
	.align		4
.L_25:
        /*002c*/ 	.byte	0x03, 0x5f
        /*002e*/ 	.short	0x0101


	//----- nvinfo : EIATTR_INT_WARP_WIDE_INSTR_OFFSETS
	.align		4
        /*0030*/ 	.byte	0x04, 0x31
        /*0032*/ 	.short	(.L_27 - .L_26)


	//   ....[0]....
.L_26:
        /*0034*/ 	.word	0x000003e0


	//   ....[1]....
        /*0038*/ 	.word	0x00000400


	//   ....[2]....
        /*003c*/ 	.word	0x000005d0


	//   ....[3]....
        /*0040*/ 	.word	0x00002080


	//----- nvinfo : EIATTR_COOP_GROUP_MASK_REGIDS
	.align		4
.L_27:
        /*0044*/ 	.byte	0x04, 0x29
        /*0046*/ 	.short	(.L_29 - .L_28)


	//   ....[0]....
.L_28:
        /*0048*/ 	.word	0xffffffff


	//   ....[1]....
        /*004c*/ 	.word	0xffffffff


	//   ....[2]....
        /*0050*/ 	.word	0xffffffff


	//   ....[3]....
        /*0054*/ 	.word	0xffffffff


	//   ....[4]....
        /*0058*/ 	.word	0xffffffff


	//   ....[5]....
        /*005c*/ 	.word	0xffffffff


	//----- nvinfo : EIATTR_COOP_GROUP_INSTR_OFFSETS
	.align		4
.L_29:
        /*0060*/ 	.byte	0x04, 0x28
        /*0062*/ 	.short	(.L_31 - .L_30)


	//   ....[0]....
.L_30:
        /*0064*/ 	.word	0x00000060


	//   ....[1]....
        /*0068*/ 	.word	0x00000070


	//   ....[2]....
        /*006c*/ 	.word	0x00000130


	//   ....[3]....
        /*0070*/ 	.word	0x00000290


	//   ....[4]....
        /*0074*/ 	.word	0x00000740


	//   ....[5]....
        /*0078*/ 	.word	0x00001190


	//----- nvinfo : EIATTR_REG_RECONFIG
	.align		4
.L_31:
        /*007c*/ 	.byte	0x01, 0x54
	.zero		2


	//----- nvinfo : EIATTR_SYSCALL_OFFSETS
	.align		4
        /*0080*/ 	.byte	0x04, 0x46
        /*0082*/ 	.short	(.L_33 - .L_32)


	//   ....[0]....
.L_32:
        /*0084*/ 	.word	0x00001350


	//----- nvinfo : EIATTR_MBARRIER_INSTR_OFFSETS
	.align		4
.L_33:
        /*0088*/ 	.byte	0x04, 0x39
        /*008a*/ 	.short	(.L_35 - .L_34)


	//   ....[0]....
.L_34:
        /*008c*/ 	.word	0x00000230
        /*0090*/ 	.word	0x000000ff
        /*0094*/ 	.word	0x00000000
        /*0098*/ 	.short	0x0100
        /*009a*/ 	.byte	0x08
	.zero		1


	//   ....[1]....
        /*009c*/ 	.word	0x00000240
        /*00a0*/ 	.word	0x000000ff
        /*00a4*/ 	.word	0x00000010
        /*00a8*/ 	.short	0x0100
        /*00aa*/ 	.byte	0x08
	.zero		1


	//   ....[2]....
        /*00ac*/ 	.word	0x00000250
        /*00b0*/ 	.word	0x000000ff
        /*00b4*/ 	.word	0x00000008
        /*00b8*/ 	.short	0x0100
        /*00ba*/ 	.byte	0x08
	.zero		1


	//   ....[3]....
        /*00bc*/ 	.word	0x00000260
        /*00c0*/ 	.word	0x000000ff
        /*00c4*/ 	.word	0x00000018
        /*00c8*/ 	.short	0x0100
        /*00ca*/ 	.byte	0x08
	.zero		1


	//   ....[4]....
        /*00cc*/ 	.word	0x00000650
        /*00d0*/ 	.word	0x000000ff
        /*00d4*/ 	.word	0x00000030
        /*00d8*/ 	.short	0x0100
        /*00da*/ 	.byte	0x06
	.zero		1


	//   ....[5]....
        /*00dc*/ 	.word	0x000006e0
        /*00e0*/ 	.word	0x000000ff
        /*00e4*/ 	.word	0x00000038
        /*00e8*/ 	.short	0x0100
        /*00ea*/ 	.byte	0x06
	.zero		1


	//   ....[6]....
        /*00ec*/ 	.word	0x00001410
        /*00f0*/ 	.word	0x00000003
        /*00f4*/ 	.word	0x00000000
        /*00f8*/ 	.short	0x010a
        /*00fa*/ 	.byte	0x3f
	.zero		1


	//   ....[7]....
        /*00fc*/ 	.word	0x00001450
        /*0100*/ 	.word	0x00000003
        /*0104*/ 	.word	0x00000000
        /*0108*/ 	.short	0x010a
        /*010a*/ 	.byte	0x3f
	.zero		1


	//   ....[8]....
        /*010c*/ 	.word	0x00001a50
        /*0110*/ 	.word	0x00000005
        /*0114*/ 	.word	0x00000000
        /*0118*/ 	.short	0x010a
        /*011a*/ 	.byte	0x3f
	.zero		1


	//   ....[9]....
        /*011c*/ 	.word	0x00001a90
        /*0120*/ 	.word	0x00000005
        /*0124*/ 	.word	0x00000000
        /*0128*/ 	.short	0x010a
        /*012a*/ 	.byte	0x3f
	.zero		1


	//   ....[10]....
        /*012c*/ 	.word	0x00001f20
        /*0130*/ 	.word	0x00000005
        /*0134*/ 	.word	0x00000000
        /*0138*/ 	.short	0x0101
        /*013a*/ 	.byte	0x3f
	.zero		1


	//   ....[11]....
        /*013c*/ 	.word	0x00002100
        /*0140*/ 	.word	0x00000003
        /*0144*/ 	.word	0x00000000
        /*0148*/ 	.short	0x0101
        /*014a*/ 	.byte	0x3f
	.zero		1


	//   ....[12]....
        /*014c*/ 	.word	0x0000aee0
        /*0150*/ 	.word	0x00000016
        /*0154*/ 	.word	0x00000010
        /*0158*/ 	.short	0x010a
        /*015a*/ 	.byte	0x3f
	.zero		1


	//   ....[13]....
        /*015c*/ 	.word	0x0000b370
        /*0160*/ 	.word	0x00000005
        /*0164*/ 	.word	0x00000038
        /*0168*/ 	.short	0x0101
        /*016a*/ 	.byte	0x3f
	.zero		1


	//   ....[14]....
        /*016c*/ 	.word	0x0000ba80
        /*0170*/ 	.word	0x00000007
        /*0174*/ 	.word	0x00000000
        /*0178*/ 	.short	0x010a
        /*017a*/ 	.byte	0x3f
	.zero		1


	//   ....[15]....
        /*017c*/ 	.word	0x0000bb00
        /*0180*/ 	.word	0x00000003
        /*0184*/ 	.word	0x00000000
        /*0188*/ 	.short	0x010a
        /*018a*/ 	.byte	0x3f
	.zero		1


	//   ....[16]....
        /*018c*/ 	.word	0x0000bb60
        /*0190*/ 	.word	0x00000003
        /*0194*/ 	.word	0x00000000
        /*0198*/ 	.short	0x010a
        /*019a*/ 	.byte	0x3f
	.zero		1


	//   ....[17]....
        /*019c*/ 	.word	0x0000bbb0
        /*01a0*/ 	.word	0x00000005
        /*01a4*/ 	.word	0x00000000
        /*01a8*/ 	.short	0x010a
        /*01aa*/ 	.byte	0x3f
	.zero		1


	//   ....[18]....
        /*01ac*/ 	.word	0x0000bc80
        /*01b0*/ 	.word	0x00000016
        /*01b4*/ 	.word	0x00000010
        /*01b8*/ 	.short	0x010a
        /*01ba*/ 	.byte	0x3f
	.zero		1


	//   ....[19]....
        /*01bc*/ 	.word	0x0000bd50
        /*01c0*/ 	.word	0x00000007
        /*01c4*/ 	.word	0x00000000
        /*01c8*/ 	.short	0x010a
        /*01ca*/ 	.byte	0x3f
	.zero		1


	//----- nvinfo : EIATTR_NUM_MBARRIERS
	.align		4
.L_35:
        /*01cc*/ 	.byte	0x03, 0x38
        /*01ce*/ 	.short	0x0006


	//----- nvinfo : EIATTR_EXIT_INSTR_OFFSETS
	.align		4
        /*01d0*/ 	.byte	0x04, 0x1c
        /*01d2*/ 	.short	(.L_37 - .L_36)


	//   ....[0]....
.L_36:
        /*01d4*/ 	.word	0x000008a0


	//   ....[1]....
        /*01d8*/ 	.word	0x000010c0


	//   ....[2]....
        /*01dc*/ 	.word	0x0000a600


	//   ....[3]....
        /*01e0*/ 	.word	0x0000ab60


	//   ....[4]....
        /*01e4*/ 	.word	0x0000bb50


	//----- nvinfo : EIATTR_MAX_THREADS
	.align		4
.L_37:
        /*01e8*/ 	.byte	0x04, 0x05
        /*01ea*/ 	.short	(.L_39 - .L_38)
.L_38:
        /*01ec*/ 	.word	0x00000180
        /*01f0*/ 	.word	0x00000001
        /*01f4*/ 	.word	0x00000001


	//----- nvinfo : EIATTR_CRS_STACK_SIZE
	.align		4
.L_39:
        /*01f8*/ 	.byte	0x04, 0x1e
        /*01fa*/ 	.short	(.L_41 - .L_40)
.L_40:
        /*01fc*/ 	.word	0x00000000


	//----- nvinfo : EIATTR_CBANK_PARAM_SIZE
	.align		4
.L_41:
        /*0200*/ 	.byte	0x03, 0x19
        /*0202*/ 	.short	0x0470


	//----- nvinfo : EIATTR_PARAM_CBANK
	.align		4
        /*0204*/ 	.byte	0x04, 0x0a
        /*0206*/ 	.short	(.L_43 - .L_42)
	.align		4
.L_42:
        /*0208*/ 	.word	index@(.nv.constant0._ZN7cutlass13device_kernelINS_4gemm6kernel13GemmUniversalIN4cute5tupleIJiiiiEEENS1_10collective13CollectiveMmaINS1_34MainloopSm90TmaGmmaWarpSpecializedILi2ENS5_IJNS4_1CILi1EEENSA_ILi8EEESB_EEENS1_35KernelTmaWarpSpecializedCooperativeEEENS5_IJNSA_ILi128EEENSA_ILi256EEENSA_ILi64EEEEEENS_10tfloat32_tENS5_IJlSB_lEEESK_SL_NS4_8TiledMMAINS4_8MMA_AtomIJNS4_4SM904GMMA30MMA_64x256x8_F32TF32TF32_SS_TNILNSP_7ScaleInE1ELSR_1EEEEEENS4_6LayoutINS5_IJNSA_ILi2EEESB_SB_EEENS5_IJSB_NSA_ILi0EEESX_EEEEENS5_IJNS4_10UnderscoreES10_S10_EEEEENS4_23SM90_TMA_LOAD_MULTICASTENS4_14ComposedLayoutINS4_7SwizzleILi3ELi4ELi3EEENS4_18smem_ptr_flag_bitsILi32EEENSU_INS5_IJSC_NSA_ILi32EEEEEENS5_IJS19_SB_EEEEEEEvNS4_8identityENS4_13SM90_TMA_LOADES1D_vS1E_EENS_8epilogue10collective6detail29Sm90TmaWarpSpecializedAdapterINS1I_15DefaultEpilogueISK_SL_SL_NS1H_6thread17LinearCombinationISK_Li1EffLNS1M_9ScaleType4KindE0ELNS_15FloatRoundStyleE2ESK_EENS1_15EpilogueDefaultEEEEEvvEEEEvNT_6ParamsE)
        /*020c*/ 	.short	0x0210
        /*020e*/ 	.short	0x0470


	//----- nvinfo : EIATTR_SW_WAR
	.align		4
.L_43:
        /*0210*/ 	.byte	0x04, 0x36
        /*0212*/ 	.short	(.L_45 - .L_44)
.L_44:
        /*0214*/ 	.word	0x00000008
.L_45:


//--------------------- .nv.callgraph             --------------------------
	.section	.nv.callgraph,"",@"SHT_CUDA_CALLGRAPH"
	.align	4
	.sectionentsize	8
	.align		4
        /*0000*/ 	.word	0x00000000
	.align		4
        /*0004*/ 	.word	0xffffffff
	.align		4
        /*0008*/ 	.word	index@(_ZN7cutlass13device_kernelINS_4gemm6kernel13GemmUniversalIN4cute5tupleIJiiiiEEENS1_10collective13CollectiveMmaINS1_34MainloopSm90TmaGmmaWarpSpecializedILi2ENS5_IJNS4_1CILi1EEENSA_ILi8EEESB_EEENS1_35KernelTmaWarpSpecializedCooperativeEEENS5_IJNSA_ILi128EEENSA_ILi256EEENSA_ILi64EEEEEENS_10tfloat32_tENS5_IJlSB_lEEESK_SL_NS4_8TiledMMAINS4_8MMA_AtomIJNS4_4SM904GMMA30MMA_64x256x8_F32TF32TF32_SS_TNILNSP_7ScaleInE1ELSR_1EEEEEENS4_6LayoutINS5_IJNSA_ILi2EEESB_SB_EEENS5_IJSB_NSA_ILi0EEESX_EEEEENS5_IJNS4_10UnderscoreES10_S10_EEEEENS4_23SM90_TMA_LOAD_MULTICASTENS4_14ComposedLayoutINS4_7SwizzleILi3ELi4ELi3EEENS4_18smem_ptr_flag_bitsILi32EEENSU_INS5_IJSC_NSA_ILi32EEEEEENS5_IJS19_SB_EEEEEEEvNS4_8identityENS4_13SM90_TMA_LOADES1D_vS1E_EENS_8epilogue10collective6detail29Sm90TmaWarpSpecializedAdapterINS1I_15DefaultEpilogueISK_SL_SL_NS1H_6thread17LinearCombinationISK_Li1EffLNS1M_9ScaleType4KindE0ELNS_15FloatRoundStyleE2ESK_EENS1_15EpilogueDefaultEEEEEvvEEEEvNT_6ParamsE)
	.align		4
        /*000c*/ 	.word	index@(__assertfail)
	.align		4
        /*0010*/ 	.word	0x00000000
	.align		4
        /*0014*/ 	.word	0xfffffffe
	.align		4
        /*0018*/ 	.word	0x00000000
	.align		4
        /*001c*/ 	.word	0xfffffffd
	.align		4
        /*0020*/ 	.word	0x00000000
	.align		4
        /*0024*/ 	.word	0xfffffffc


//--------------------- .nv.constant4             --------------------------
	.section	.nv.constant4,"a",@progbits
	.align	8
	.align		8
.nv.constant4:
        /*0000*/ 	.dword	__assertfail
	.align		8
        /*0008*/ 	.dword	__unnamed_1
	.align		8
        /*0010*/ 	.dword	_ZN40_INTERNAL_7da4fb73_4_k_cu_03f20eb5_221114cuda3std3__45__cpo5beginE
	.align		8
        /*0018*/ 	.dword	_ZN40_INTERNAL_7da4fb73_4_k_cu_03f20eb5_221114cuda3std3__45__cpo3endE
	.align		8
        /*0020*/ 	.dword	_ZN40_INTERNAL_7da4fb73_4_k_cu_03f20eb5_221114cuda3std3__45__cpo6cbeginE
	.align		8
        /*0028*/ 	.dword	_ZN40_INTERNAL_7da4fb73_4_k_cu_03f20eb5_221114cuda3std3__45__cpo4cendE
	.align		8
        /*0030*/ 	.dword	_ZN40_INTERNAL_7da4fb73_4_k_cu_03f20eb5_221114cuda3std3__442_GLOBAL__N__7da4fb73_4_k_cu_03f20eb5_221116ignoreE
	.align		8
        /*0038*/ 	.dword	_ZN40_INTERNAL_7da4fb73_4_k_cu_03f20eb5_221114cuda3std3__419piecewise_constructE
	.align		8
        /*0040*/ 	.dword	_ZN40_INTERNAL_7da4fb73_4_k_cu_03f20eb5_221114cuda3std3__48in_placeE
	.align		8
        /*0048*/ 	.dword	_ZN40_INTERNAL_7da4fb73_4_k_cu_03f20eb5_221114cuda3std6ranges3__45__cpo4swapE
	.align		8
        /*0050*/ 	.dword	_ZN40_INTERNAL_7da4fb73_4_k_cu_03f20eb5_221114cuda3std6ranges3__45__cpo9iter_moveE
	.align		8
        /*0058*/ 	.dword	_ZN40_INTERNAL_7da4fb73_4_k_cu_03f20eb5_221114cute7productE
	.align		8
        /*0060*/ 	.dword	_ZN40_INTERNAL_7da4fb73_4_k_cu_03f20eb5_221114cute1_E
	.align		8
        /*0068*/ 	.dword	$str$22
	.align		8
        /*0070*/ 	.dword	$str$23


//--------------------- .text._ZN7cutlass13device_kernelINS_4gemm6kernel13GemmUniversalIN4cute5tupleIJiiiiEEENS1_10collective13CollectiveMmaINS1_34MainloopSm90TmaGmmaWarpSpecializedILi2ENS5_IJNS4_1CILi1EEENSA_ILi8EEESB_EEENS1_35KernelTmaWarpSpecializedCooperativeEEENS5_IJNSA_ILi128EEENSA_ILi256EEENSA_ILi64EEEEEENS_10tfloat32_tENS5_IJlSB_lEEESK_SL_NS4_8TiledMMAINS4_8MMA_AtomIJNS4_4SM904GMMA30MMA_64x256x8_F32TF32TF32_SS_TNILNSP_7ScaleInE1ELSR_1EEEEEENS4_6LayoutINS5_IJNSA_ILi2EEESB_SB_EEENS5_IJSB_NSA_ILi0EEESX_EEEEENS5_IJNS4_10UnderscoreES10_S10_EEEEENS4_23SM90_TMA_LOAD_MULTICASTENS4_14ComposedLayoutINS4_7SwizzleILi3ELi4ELi3EEENS4_18smem_ptr_flag_bitsILi32EEENSU_INS5_IJSC_NSA_ILi32EEEEEENS5_IJS19_SB_EEEEEEEvNS4_8identityENS4_13SM90_TMA_LOADES1D_vS1E_EENS_8epilogue10collective6detail29Sm90TmaWarpSpecializedAdapterINS1I_15DefaultEpilogueISK_SL_SL_NS1H_6thread17LinearCombinationISK_Li1EffLNS1M_9ScaleType4KindE0ELNS_15FloatRoundStyleE2ESK_EENS1_15EpilogueDefaultEEEEEvvEEEEvNT_6ParamsE --------------------------
	.section	.text._ZN7cutlass13device_kernelINS_4gemm6kernel13GemmUniversalIN4cute5tupleIJiiiiEEENS1_10collective13CollectiveMmaINS1_34MainloopSm90TmaGmmaWarpSpecializedILi2ENS5_IJNS4_1CILi1EEENSA_ILi8EEESB_EEENS1_35KernelTmaWarpSpecializedCooperativeEEENS5_IJNSA_ILi128EEENSA_ILi256EEENSA_ILi64EEEEEENS_10tfloat32_tENS5_IJlSB_lEEESK_SL_NS4_8TiledMMAINS4_8MMA_AtomIJNS4_4SM904GMMA30MMA_64x256x8_F32TF32TF32_SS_TNILNSP_7ScaleInE1ELSR_1EEEEEENS4_6LayoutINS5_IJNSA_ILi2EEESB_SB_EEENS5_IJSB_NSA_ILi0EEESX_EEEEENS5_IJNS4_10UnderscoreES10_S10_EEEEENS4_23SM90_TMA_LOAD_MULTICASTENS4_14ComposedLayoutINS4_7SwizzleILi3ELi4ELi3EEENS4_18smem_ptr_flag_bitsILi32EEENSU_INS5_IJSC_NSA_ILi32EEEEEENS5_IJS19_SB_EEEEEEEvNS4_8identityENS4_13SM90_TMA_LOADES1D_vS1E_EENS_8epilogue10collective6detail29Sm90TmaWarpSpecializedAdapterINS1I_15DefaultEpilogueISK_SL_SL_NS1H_6thread17LinearCombinationISK_Li1EffLNS1M_9ScaleType4KindE0ELNS_15FloatRoundStyleE2ESK_EENS1_15EpilogueDefaultEEEEEvvEEEEvNT_6ParamsE,"ax",@progbits
	.align	128
.text._ZN7cutlass13device_kernelINS_4gemm6kernel13GemmUniversalIN4cute5tupleIJiiiiEEENS1_10collective13CollectiveMmaINS1_34MainloopSm90TmaGmmaWarpSpecializedILi2ENS5_IJNS4_1CILi1EEENSA_ILi8EEESB_EEENS1_35KernelTmaWarpSpecializedCooperativeEEENS5_IJNSA_ILi128EEENSA_ILi256EEENSA_ILi64EEEEEENS_10tfloat32_tENS5_IJlSB_lEEESK_SL_NS4_8TiledMMAINS4_8MMA_AtomIJNS4_4SM904GMMA30MMA_64x256x8_F32TF32TF32_SS_TNILNSP_7ScaleInE1ELSR_1EEEEEENS4_6LayoutINS5_IJNSA_ILi2EEESB_SB_EEENS5_IJSB_NSA_ILi0EEESX_EEEEENS5_IJNS4_10UnderscoreES10_S10_EEEEENS4_23SM90_TMA_LOAD_MULTICASTENS4_14ComposedLayoutINS4_7SwizzleILi3ELi4ELi3EEENS4_18smem_ptr_flag_bitsILi32EEENSU_INS5_IJSC_NSA_ILi32EEEEEENS5_IJS19_SB_EEEEEEEvNS4_8identityENS4_13SM90_TMA_LOADES1D_vS1E_EENS_8epilogue10collective6detail29Sm90TmaWarpSpecializedAdapterINS1I_15DefaultEpilogueISK_SL_SL_NS1H_6thread17LinearCombinationISK_Li1EffLNS1M_9ScaleType4KindE0ELNS_15FloatRoundStyleE2ESK_EENS1_15EpilogueDefaultEEEEEvvEEEEvNT_6ParamsE:
        .type           _ZN7cutlass13device_kernelINS_4gemm6kernel13GemmUniversalIN4cute5tupleIJiiiiEEENS1_10collective13CollectiveMmaINS1_34MainloopSm90TmaGmmaWarpSpecializedILi2ENS5_IJNS4_1CILi1EEENSA_ILi8EEESB_EEENS1_35KernelTmaWarpSpecializedCooperativeEEENS5_IJNSA_ILi128EEENSA_ILi256EEENSA_ILi64EEEEEENS_10tfloat32_tENS5_IJlSB_lEEESK_SL_NS4_8TiledMMAINS4_8MMA_AtomIJNS4_4SM904GMMA30MMA_64x256x8_F32TF32TF32_SS_TNILNSP_7ScaleInE1ELSR_1EEEEEENS4_6LayoutINS5_IJNSA_ILi2EEESB_SB_EEENS5_IJSB_NSA_ILi0EEESX_EEEEENS5_IJNS4_10UnderscoreES10_S10_EEEEENS4_23SM90_TMA_LOAD_MULTICASTENS4_14ComposedLayoutINS4_7SwizzleILi3ELi4ELi3EEENS4_18smem_ptr_flag_bitsILi32EEENSU_INS5_IJSC_NSA_ILi32EEEEEENS5_IJS19_SB_EEEEEEEvNS4_8identityENS4_13SM90_TMA_LOADES1D_vS1E_EENS_8epilogue10collective6detail29Sm90TmaWarpSpecializedAdapterINS1I_15DefaultEpilogueISK_SL_SL_NS1H_6thread17LinearCombinationISK_Li1EffLNS1M_9ScaleType4KindE0ELNS_15FloatRoundStyleE2ESK_EENS1_15EpilogueDefaultEEEEEvvEEEEvNT_6ParamsE,@function
        .size           _ZN7cutlass13device_kernelINS_4gemm6kernel13GemmUniversalIN4cute5tupleIJiiiiEEENS1_10collective13CollectiveMmaINS1_34MainloopSm90TmaGmmaWarpSpecializedILi2ENS5_IJNS4_1CILi1EEENSA_ILi8EEESB_EEENS1_35KernelTmaWarpSpecializedCooperativeEEENS5_IJNSA_ILi128EEENSA_ILi256EEENSA_ILi64EEEEEENS_10tfloat32_tENS5_IJlSB_lEEESK_SL_NS4_8TiledMMAINS4_8MMA_AtomIJNS4_4SM904GMMA30MMA_64x256x8_F32TF32TF32_SS_TNILNSP_7ScaleInE1ELSR_1EEEEEENS4_6LayoutINS5_IJNSA_ILi2EEESB_SB_EEENS5_IJSB_NSA_ILi0EEESX_EEEEENS5_IJNS4_10UnderscoreES10_S10_EEEEENS4_23SM90_TMA_LOAD_MULTICASTENS4_14ComposedLayoutINS4_7SwizzleILi3ELi4ELi3EEENS4_18smem_ptr_flag_bitsILi32EEENSU_INS5_IJSC_NSA_ILi32EEEEEENS5_IJS19_SB_EEEEEEEvNS4_8identityENS4_13SM90_TMA_LOADES1D_vS1E_EENS_8epilogue10collective6detail29Sm90TmaWarpSpecializedAdapterINS1I_15DefaultEpilogueISK_SL_SL_NS1H_6thread17LinearCombinationISK_Li1EffLNS1M_9ScaleType4KindE0ELNS_15FloatRoundStyleE2ESK_EENS1_15EpilogueDefaultEEEEEvvEEEEvNT_6ParamsE,(.L_x_321 - _ZN7cutlass13device_kernelINS_4gemm6kernel13GemmUniversalIN4cute5tupleIJiiiiEEENS1_10collective13CollectiveMmaINS1_34MainloopSm90TmaGmmaWarpSpecializedILi2ENS5_IJNS4_1CILi1EEENSA_ILi8EEESB_EEENS1_35KernelTmaWarpSpecializedCooperativeEEENS5_IJNSA_ILi128EEENSA_ILi256EEENSA_ILi64EEEEEENS_10tfloat32_tENS5_IJlSB_lEEESK_SL_NS4_8TiledMMAINS4_8MMA_AtomIJNS4_4SM904GMMA30MMA_64x256x8_F32TF32TF32_SS_TNILNSP_7ScaleInE1ELSR_1EEEEEENS4_6LayoutINS5_IJNSA_ILi2EEESB_SB_EEENS5_IJSB_NSA_ILi0EEESX_EEEEENS5_IJNS4_10UnderscoreES10_S10_EEEEENS4_23SM90_TMA_LOAD_MULTICASTENS4_14ComposedLayoutINS4_7SwizzleILi3ELi4ELi3EEENS4_18smem_ptr_flag_bitsILi32EEENSU_INS5_IJSC_NSA_ILi32EEEEEENS5_IJS19_SB_EEEEEEEvNS4_8identityENS4_13SM90_TMA_LOADES1D_vS1E_EENS_8epilogue10collective6detail29Sm90TmaWarpSpecializedAdapterINS1I_15DefaultEpilogueISK_SL_SL_NS1H_6thread17LinearCombinationISK_Li1EffLNS1M_9ScaleType4KindE0ELNS_15FloatRoundStyleE2ESK_EENS1_15EpilogueDefaultEEEEEvvEEEEvNT_6ParamsE)
        .other          _ZN7cutlass13device_kernelINS_4gemm6kernel13GemmUniversalIN4cute5tupleIJiiiiEEENS1_10collective13CollectiveMmaINS1_34MainloopSm90TmaGmmaWarpSpecializedILi2ENS5_IJNS4_1CILi1EEENSA_ILi8EEESB_EEENS1_35KernelTmaWarpSpecializedCooperativeEEENS5_IJNSA_ILi128EEENSA_ILi256EEENSA_ILi64EEEEEENS_10tfloat32_tENS5_IJlSB_lEEESK_SL_NS4_8TiledMMAINS4_8MMA_AtomIJNS4_4SM904GMMA30MMA_64x256x8_F32TF32TF32_SS_TNILNSP_7ScaleInE1ELSR_1EEEEEENS4_6LayoutINS5_IJNSA_ILi2EEESB_SB_EEENS5_IJSB_NSA_ILi0EEESX_EEEEENS5_IJNS4_10UnderscoreES10_S10_EEEEENS4_23SM90_TMA_LOAD_MULTICASTENS4_14ComposedLayoutINS4_7SwizzleILi3ELi4ELi3EEENS4_18smem_ptr_flag_bitsILi32EEENSU_INS5_IJSC_NSA_ILi32EEEEEENS5_IJS19_SB_EEEEEEEvNS4_8identityENS4_13SM90_TMA_LOADES1D_vS1E_EENS_8epilogue10collective6detail29Sm90TmaWarpSpecializedAdapterINS1I_15DefaultEpilogueISK_SL_SL_NS1H_6thread17LinearCombinationISK_Li1EffLNS1M_9ScaleType4KindE0ELNS_15FloatRoundStyleE2ESK_EENS1_15EpilogueDefaultEEEEEvvEEEEvNT_6ParamsE,@"STO_CUDA_ENTRY STV_DEFAULT"
_ZN7cutlass13device_kernelINS_4gemm6kernel13GemmUniversalIN4cute5tupleIJiiiiEEENS1_10collective13CollectiveMmaINS1_34MainloopSm90TmaGmmaWarpSpecializedILi2ENS5_IJNS4_1CILi1EEENSA_ILi8EEESB_EEENS1_35KernelTmaWarpSpecializedCooperativeEEENS5_IJNSA_ILi128EEENSA_ILi256EEENSA_ILi64EEEEEENS_10tfloat32_tENS5_IJlSB_lEEESK_SL_NS4_8TiledMMAINS4_8MMA_AtomIJNS4_4SM904GMMA30MMA_64x256x8_F32TF32TF32_SS_TNILNSP_7ScaleInE1ELSR_1EEEEEENS4_6LayoutINS5_IJNSA_ILi2EEESB_SB_EEENS5_IJSB_NSA_ILi0EEESX_EEEEENS5_IJNS4_10UnderscoreES10_S10_EEEEENS4_23SM90_TMA_LOAD_MULTICASTENS4_14ComposedLayoutINS4_7SwizzleILi3ELi4ELi3EEENS4_18smem_ptr_flag_bitsILi32EEENSU_INS5_IJSC_NSA_ILi32EEEEEENS5_IJS19_SB_EEEEEEEvNS4_8identityENS4_13SM90_TMA_LOADES1D_vS1E_EENS_8epilogue10collective6detail29Sm90TmaWarpSpecializedAdapterINS1I_15DefaultEpilogueISK_SL_SL_NS1H_6thread17LinearCombinationISK_Li1EffLNS1M_9ScaleType4KindE0ELNS_15FloatRoundStyleE2ESK_EENS1_15EpilogueDefaultEEEEEvvEEEEvNT_6ParamsE:
[----:B------:R-:W0:Y:S01]  /*0000*/  LDC R1, c[0x0][0x28] ;  /* 0x00000a00ff017b82 */ /* 0x000e220000000800 */
[----:B------:R-:W1:Y:S01]  /*0010*/  S2R R18, SR_TID.X ;  /* 0x0000000000127919 */ /* 0x000e620000002100 */
[----:B------:R-:W-:Y:S01]  /*0020*/  ELECT P0, URZ, PT ;  /* 0x00000000003f782f */ /* 0x000fe20003800000 */
[----:B------:R-:W-:Y:S01]  /*0030*/  BSSY B0, `(.L_x_0) ;  /* 0x000000f000007945 */ /* 0x000fe20003800000 */
[--C-:B-1----:R-:W-:Y:S02]  /*0040*/  SHF.R.U32.HI R0, RZ, 0x5, R18.reuse ;  /* 0x00000005ff007819 */ /* 0x102fe40000011612 */
[----:B------:R-:W-:-:S03]  /*0050*/  SHF.R.U32.HI R3, RZ, 0x7, R18 ;  /* 0x00000007ff037819 */ /* 0x000fc60000011612 */
[----:B------:R-:W1:Y:S04]  /*0060*/  SHFL.IDX PT, R2, R0, RZ, 0x1f ;  /* 0x00001fff00027589 */ /* 0x000e6800000e0000 */
[----:B------:R2:W3:Y:S01]  /*0070*/  SHFL.IDX PT, R5, R3, RZ, 0x1f ;  /* 0x00001fff03057589 */ /* 0x0004e200000e0000 */
[----:B-1----:R-:W-:-:S13]  /*0080*/  ISETP.NE.OR P0, PT, R2, RZ, !P0 ;  /* 0x000000ff0200720c */ /* 0x002fda0004705670 */
[----:B0-23--:R-:W-:Y:S05]  /*0090*/  @P0 BRA `(.L_x_1) ;  /* 0x0000000000200947 */ /* 0x00dfea0003800000 */
[----:B------:R-:W-:Y:S02]  /*00a0*/  ULDC.64 UR4, c[0x0][0x198] ;  /* 0x0000660000047ab9 */ /* 0x000fe40000000a00 */
[----:B------:R-:W-:Y:S02]  /*00b0*/  UIADD3 UR6, UP0, UR4, 0xf0, URZ ;  /* 0x000000f004067890 */ /* 0x000fe4000ff1e03f */
[----:B------:R-:W-:Y:S02]  /*00c0*/  UIADD3 UR4, UP1, UR4, 0x1f0, URZ ;  /* 0x000001f004047890 */ /* 0x000fe4000ff3e03f */
[----:B------:R-:W-:Y:S02]  /*00d0*/  UIADD3.X UR7, URZ, UR5, URZ, UP0, !UPT ;  /* 0x000000053f077290 */ /* 0x000fe400087fe43f */
[----:B------:R-:W-:-:S07]  /*00e0*/  UIADD3.X UR5, URZ, UR5, URZ, UP1, !UPT ;  /* 0x000000053f057290 */ /* 0x000fce0008ffe43f */
[----:B------:R0:W-:Y:S02]  /*00f0*/  UTMACCTL.PF [UR6] ;  /* 0x00000000060079b9 */ /* 0x0001e40008040000 */
[----:B------:R0:W-:Y:S02]  /*0100*/  UTMACCTL.PF [UR4] ;  /* 0x00000000040079b9 */ /* 0x0001e40008040000 */
[----:B0-----:R-:W-:Y:S01]  /*0110*/  NOP ;  /* 0x0000000000007918 */ /* 0x001fe20000000000 */
.L_x_1:
[----:B------:R-:W-:Y:S05]  /*0120*/  BSYNC B0 ;  /* 0x0000000000007941 */ /* 0x000fea0003800000 */
.L_x_0:
[----:B------:R-:W0:Y:S02]  /*0130*/  SHFL.IDX PT, R3, R0, RZ, 0x1f ;  /* 0x00001fff00037589 */ /* 0x000e2400000e0000 */
[----:B0-----:R-:W-:-:S13]  /*0140*/  ISETP.NE.AND P0, PT, R3, RZ, PT ;  /* 0x000000ff0300720c */ /* 0x001fda0003f05270 */
[----:B------:R-:W-:Y:S05]  /*0150*/  @P0 BRA `(.L_x_2) ;  /* 0x0000000000480947 */ /* 0x000fea0003800000 */
[----:B------:R-:W0:Y:S01]  /*0160*/  S2UR UR8, SR_CgaCtaId ;  /* 0x00000000000879c3 */ /* 0x000e220000008800 */
[----:B------:R-:W-:Y:S01]  /*0170*/  UMOV UR4, 0x400 ;  /* 0x0000040000047882 */ /* 0x000fe20000000000 */
[----:B------:R-:W-:Y:S01]  /*0180*/  UMOV UR5, 0x1 ;  /* 0x0000000100057882 */ /* 0x000fe20000000000 */
[----:B------:R-:W-:Y:S01]  /*0190*/  UMOV UR6, 0x10 ;  /* 0x0000001000067882 */ /* 0x000fe20000000000 */
[----:B------:R-:W-:Y:S01]  /*01a0*/  ELECT P0, URZ, PT ;  /* 0x00000000003f782f */ /* 0x000fe20003800000 */
[----:B------:R-:W-:-:S04]  /*01b0*/  UIADD3 UR6, -UR6, 0x100000, URZ ;  /* 0x0010000006067890 */ /* 0x000fc8000fffe13f */
[----:B------:R-:W-:Y:S02]  /*01c0*/  USHF.L.U32 UR7, UR6, 0xb, URZ ;  /* 0x0000000b06077899 */ /* 0x000fe4000800063f */
[----:B------:R-:W-:Y:S02]  /*01d0*/  USHF.L.U32 UR6, UR6, 0x1, URZ ;  /* 0x0000000106067899 */ /* 0x000fe4000800063f */
[----:B0-----:R-:W-:Y:S02]  /*01e0*/  ULEA UR8, UR8, UR4, 0x18 ;  /* 0x0000000408087291 */ /* 0x001fe4000f8ec03f */
[----:B------:R-:W-:-:S04]  /*01f0*/  UIADD3 UR4, -UR5, 0x100000, URZ ;  /* 0x0010000005047890 */ /* 0x000fc8000fffe13f */
[----:B------:R-:W-:Y:S02]  /*0200*/  USHF.L.U32 UR5, UR4, 0xb, URZ ;  /* 0x0000000b04057899 */ /* 0x000fe4000800063f */
[----:B------:R-:W-:Y:S01]  /*0210*/  USHF.L.U32 UR4, UR4, 0x1, URZ ;  /* 0x0000000104047899 */ /* 0x000fe2000800063f */
[----:B------:R-:W0:Y:S11]  /*0220*/  FENCE.VIEW.ASYNC.S ;  /* 0x00000000000073c6 */ /* 0x000e360000000000 */
[----:B0-----:R0:W1:Y:S01]  /*0230*/  SYNCS.EXCH.64 URZ, [UR8], UR4 ;  /* 0x00000004083f75b2 */ /* 0x0010620008000100 */
[----:B------:R0:W2:Y:S01]  /*0240*/  SYNCS.EXCH.64 URZ, [UR8+0x10], UR6 ;  /* 0x00001006083f75b2 */ /* 0x0000a20008000100 */
[----:B------:R0:W3:Y:S01]  /*0250*/  SYNCS.EXCH.64 URZ, [UR8+0x8], UR4 ;  /* 0x00000804083f75b2 */ /* 0x0000e20008000100 */
[----:B------:R0:W4:Y:S01]  /*0260*/  SYNCS.EXCH.64 URZ, [UR8+0x18], UR6 ;  /* 0x00001806083f75b2 */ /* 0x0001220008000100 */
[----:B------:R-:W-:Y:S01]  /*0270*/  NOP ;  /* 0x0000000000007918 */ /* 0x000fe20000000000 */
.L_x_2:
[----:B------:R-:W-:Y:S01]  /*0280*/  SHF.R.S32.HI R7, RZ, 0x1f, R18 ;  /* 0x0000001fff077819 */ /* 0x000fe20000011412 */
[----:B------:R-:W5:Y:S01]  /*0290*/  SHFL.IDX PT, R0, R0, RZ, 0x1f ;  /* 0x00001fff00007589 */ /* 0x000f6200000e0000 */
[----:B0-----:R-:W0:Y:S01]  /*02a0*/  S2UR UR8, SR_CTAID.X ;  /* 0x00000000000879c3 */ /* 0x001e220000002500 */
[----:B------:R-:W-:Y:S02]  /*02b0*/  ELECT P0, URZ, PT ;  /* 0x00000000003f782f */ /* 0x000fe40003800000 */
[----:B------:R-:W-:Y:S01]  /*02c0*/  LEA.HI R7, R7, R18, RZ, 0x7 ;  /* 0x0000001207077211 */ /* 0x000fe200078f38ff */
[----:B------:R-:W1:Y:S01]  /*02d0*/  S2R R4, SR_CTAID.Y ;  /* 0x0000000000047919 */ /* 0x000e620000002600 */
[----:B------:R-:W-:Y:S01]  /*02e0*/  ULDC UR4, c[0x0][0x154] ;  /* 0x0000550000047ab9 */ /* 0x000fe20000000800 */
[----:B------:R-:W-:Y:S01]  /*02f0*/  NOP ;  /* 0x0000000000007918 */ /* 0x000fe20000000000 */
[----:B------:R-:W-:Y:S01]  /*0300*/  LOP3.LUT R7, R7, 0xffffff80, RZ, 0xc0, !PT ;  /* 0xffffff8007077812 */ /* 0x000fe200078ec0ff */
[----:B------:R-:W-:Y:S01]  /*0310*/  NOP ;  /* 0x0000000000007918 */ /* 0x000fe20000000000 */
[----:B------:R-:W2:Y:S03]  /*0320*/  LDC R12, c[0x0][0x140] ;  /* 0x00005000ff0c7b82 */ /* 0x000ea60000000800 */
[----:B------:R-:W-:-:S05]  /*0330*/  IMAD.IADD R7, R18, 0x1, -R7 ;  /* 0x0000000112077824 */ /* 0x000fca00078e0a07 */
[----:B------:R-:W-:Y:S02]  /*0340*/  SHF.R.S32.HI R6, RZ, 0x1f, R7 ;  /* 0x0000001fff067819 */ /* 0x000fe40000011407 */
[----:B------:R-:W-:Y:S02]  /*0350*/  LOP3.LUT P2, RZ, R7, 0x7, RZ, 0xc0, !PT ;  /* 0x0000000707ff7812 */ /* 0x000fe4000784c0ff */
[----:B------:R-:W-:Y:S02]  /*0360*/  LEA.HI R6, R6, R7, RZ, 0x3 ;  /* 0x0000000706067211 */ /* 0x000fe400078f18ff */
[----:B-----5:R-:W-:Y:S02]  /*0370*/  ISETP.NE.OR P0, PT, R0, RZ, !P0 ;  /* 0x000000ff0000720c */ /* 0x020fe40004705670 */
[--C-:B------:R-:W-:Y:S02]  /*0380*/  SHF.R.S32.HI R0, RZ, 0x3, R6.reuse ;  /* 0x00000003ff007819 */ /* 0x100fe40000011406 */
[----:B------:R-:W-:-:S02]  /*0390*/  SHF.R.S32.HI R9, RZ, 0x1f, R6 ;  /* 0x0000001fff097819 */ /* 0x000fc40000011406 */
[----:B------:R-:W-:Y:S02]  /*03a0*/  SHF.R.S32.HI R6, RZ, 0x1f, R3 ;  /* 0x0000001fff067819 */ /* 0x000fe40000011403 */
[----:B------:R-:W-:Y:S02]  /*03b0*/  LEA.HI R9, R9, R0, RZ, 0x2 ;  /* 0x0000000009097211 */ /* 0x000fe400078f10ff */
[----:B------:R-:W-:Y:S02]  /*03c0*/  LEA.HI R6, R6, R3, RZ, 0x2 ;  /* 0x0000000306067211 */ /* 0x000fe400078f10ff */
[----:B-1----:R-:W-:Y:S01]  /*03d0*/  I2FP.F32.U32 R8, R4 ;  /* 0x0000000400087245 */ /* 0x002fe20000201000 */
[----:B------:R-:W-:Y:S01]  /*03e0*/  VOTEU.ALL UP0, P0 ;  /* 0x00000000003f7886 */ /* 0x000fe20000000000 */
[----:B------:R-:W-:Y:S01]  /*03f0*/  LOP3.LUT R6, R6, 0x3ffffffc, RZ, 0xc0, !PT ;  /* 0x3ffffffc06067812 */ /* 0x000fe200078ec0ff */
[----:B------:R-:W-:Y:S01]  /*0400*/  VOTEU.ALL UP1, P0 ;  /* 0x00000000003f7886 */ /* 0x000fe20000020000 */
[----:B------:R-:W-:Y:S01]  /*0410*/  LOP3.LUT R9, R9, 0xfffffffc, RZ, 0xc0, !PT ;  /* 0xfffffffc09097812 */ /* 0x000fe200078ec0ff */
[----:B------:R-:W-:Y:S01]  /*0420*/  FMUL R10, R8, UR4 ;  /* 0x00000004080a7c20 */ /* 0x000fe20008400000 */
[----:B------:R-:W1:Y:S01]  /*0430*/  @!UP0 S2UR UR7, SR_CgaCtaId ;  /* 0x00000000000789c3 */ /* 0x000e620000008800 */
[----:B------:R-:W-:Y:S01]  /*0440*/  IMAD.IADD R11, R3, 0x1, -R6 ;  /* 0x00000001030b7824 */ /* 0x000fe200078e0a06 */
[----:B0-----:R-:W-:Y:S01]  /*0450*/  I2FP.F32.U32 R6, UR8 ;  /* 0x0000000800067c45 */ /* 0x001fe20008201000 */
[----:B------:R-:W-:Y:S01]  /*0460*/  IMAD.IADD R0, R0, 0x1, -R9 ;  /* 0x0000000100007824 */ /* 0x000fe200078e0a09 */
[----:B------:R-:W-:Y:S01]  /*0470*/  ULDC UR4, c[0x0][0x150] ;  /* 0x0000540000047ab9 */ /* 0x000fe20000000800 */
[----:B------:R-:W0:Y:S01]  /*0480*/  F2I.U32.TRUNC.NTZ R10, R10 ;  /* 0x0000000a000a7305 */ /* 0x000e22000020f000 */
[----:B------:R-:W-:Y:S01]  /*0490*/  SHF.R.S32.HI R3, RZ, 0x1f, R2 ;  /* 0x0000001fff037819 */ /* 0x000fe20000011402 */
[----:B------:R-:W-:Y:S01]  /*04a0*/  FMUL R6, R6, UR4 ;  /* 0x0000000406067c20 */ /* 0x000fe20008400000 */
[----:B------:R-:W5:Y:S01]  /*04b0*/  LDC R9, c[0x0][0x148] ;  /* 0x00005200ff097b82 */ /* 0x000f620000000800 */
[----:B------:R-:W-:Y:S01]  /*04c0*/  IMAD R11, R11, 0x4, R0 ;  /* 0x000000040b0b7824 */ /* 0x000fe200078e0200 */
[----:B------:R-:W-:Y:S01]  /*04d0*/  LEA.HI R3, R3, R2, RZ, 0x2 ;  /* 0x0000000203037211 */ /* 0x000fe200078f10ff */
[----:B------:R-:W-:Y:S01]  /*04e0*/  UMOV UR4, 0x20 ;  /* 0x0000002000047882 */ /* 0x000fe20000000000 */
[----:B------:R-:W-:Y:S01]  /*04f0*/  @!UP0 UMOV UR6, 0x400 ;  /* 0x0000040000068882 */ /* 0x000fe20000000000 */
[----:B------:R-:W3:Y:S01]  /*0500*/  F2I.U32.TRUNC.NTZ R6, R6 ;  /* 0x0000000600067305 */ /* 0x000ee2000020f000 */
[----:B------:R-:W-:Y:S01]  /*0510*/  LOP3.LUT R3, R3, 0xfffffffc, RZ, 0xc0, !PT ;  /* 0xfffffffc03037812 */ /* 0x000fe200078ec0ff */
[----:B------:R-:W-:Y:S01]  /*0520*/  IMAD.SHL.U32 R22, R11, 0x4, RZ ;  /* 0x000000040b167824 */ /* 0x000fe200078e00ff */
[----:B------:R-:W4:Y:S01]  /*0530*/  LDC R8, c[0x0][0x144] ;  /* 0x00005100ff087b82 */ /* 0x000f220000000800 */
[----:B------:R-:W-:-:S04]  /*0540*/  @!UP0 UIADD3 UR4, -UR4, 0x100000, URZ ;  /* 0x0010000004048890 */ /* 0x000fc8000fffe13f */
[----:B------:R-:W-:Y:S02]  /*0550*/  @!UP0 USHF.L.U32 UR5, UR4, 0xb, URZ ;  /* 0x0000000b04058899 */ /* 0x000fe4000800063f */
[----:B------:R-:W-:Y:S01]  /*0560*/  @!UP0 USHF.L.U32 UR4, UR4, 0x1, URZ ;  /* 0x0000000104048899 */ /* 0x000fe2000800063f */
[----:B--2---:R-:W-:Y:S01]  /*0570*/  ISETP.EQ.U32.AND P3, PT, R12, 0x1, PT ;  /* 0x000000010c00780c */ /* 0x004fe20003f62070 */
[----:B------:R-:W-:Y:S01]  /*0580*/  IMAD.IADD R0, R2, 0x1, -R3 ;  /* 0x0000000102007824 */ /* 0x000fe200078e0a03 */
[----:B------:R-:W-:Y:S01]  /*0590*/  LOP3.LUT R22, R11, 0xc, R22, 0x78, !PT ;  /* 0x0000000c0b167812 */ /* 0x000fe200078e7816 */
[----:B0-----:R-:W-:Y:S01]  /*05a0*/  IMAD.MOV R14, RZ, RZ, -R10 ;  /* 0x000000ffff0e7224 */ /* 0x001fe200078e0a0a */
[----:B-1----:R-:W-:Y:S02]  /*05b0*/  @!UP0 ULEA UR6, UR7, UR6, 0x18 ;  /* 0x0000000607068291 */ /* 0x002fe4000f8ec03f */
[----:B------:R-:W-:Y:S01]  /*05c0*/  ISETP.NE.AND P1, PT, R0, 0x3, PT ;  /* 0x000000030000780c */ /* 0x000fe20003f25270 */
[----:B------:R-:W-:Y:S01]  /*05d0*/  VOTEU.ALL UP0, P0 ;  /* 0x00000000003f7886 */ /* 0x000fe20000000000 */
[----:B------:R-:W-:Y:S01]  /*05e0*/  ISETP.LT.U32.AND P0, PT, R22, 0x8, !P2 ;  /* 0x000000081600780c */ /* 0x000fe20005701070 */
[----:B---3--:R-:W-:Y:S01]  /*05f0*/  IMAD.MOV R3, RZ, RZ, -R6 ;  /* 0x000000ffff037224 */ /* 0x008fe200078e0a06 */
[----:B------:R-:W-:-:S02]  /*0600*/  ISETP.EQ.OR P1, PT, R0, RZ, !P1 ;  /* 0x000000ff0000720c */ /* 0x000fc40004f22670 */
[----:B------:R-:W-:Y:S01]  /*0610*/  ISETP.NE.AND P2, PT, R5, RZ, PT ;  /* 0x000000ff0500720c */ /* 0x000fe20003f45270 */
[----:B-----5:R-:W-:Y:S01]  /*0620*/  IMAD R7, R9, R14, R4 ;  /* 0x0000000e09077224 */ /* 0x020fe200078e0204 */
[----:B------:R-:W-:Y:S01]  /*0630*/  ISETP.EQ.AND P1, PT, R5, RZ, P1 ;  /* 0x000000ff0500720c */ /* 0x000fe20000f22270 */
[----:B------:R-:W0:Y:S02]  /*0640*/  FENCE.VIEW.ASYNC.S ;  /* 0x00000000000073c6 */ /* 0x000e240000000000 */
[----:B0-----:R0:W1:Y:S01]  /*0650*/  @!UP0 SYNCS.EXCH.64 URZ, [UR6+0x30], UR4 ;  /* 0x00003004063f85b2 */ /* 0x0010620008000100 */
[----:B------:R-:W-:Y:S02]  /*0660*/  ISETP.NE.AND P4, PT, R7, R22, PT ;  /* 0x000000160700720c */ /* 0x000fe40003f85270 */
[----:B------:R-:W-:Y:S01]  /*0670*/  SEL R19, RZ, 0x1, !P1 ;  /* 0x00000001ff137807 */ /* 0x000fe20004800000 */
[----:B----4-:R-:W-:Y:S02]  /*0680*/  IMAD R3, R8, R3, UR8 ;  /* 0x0000000808037e24 */ /* 0x010fe4000f8e0203 */
[----:B------:R-:W-:-:S03]  /*0690*/  VIADD R8, R5, 0xffffffff ;  /* 0xffffffff05087836 */ /* 0x000fc60000000000 */
[----:B------:R-:W-:Y:S02]  /*06a0*/  ISETP.EQ.OR P4, PT, R3, RZ, !P4 ;  /* 0x000000ff0300720c */ /* 0x000fe40006782670 */
[----:B------:R-:W-:Y:S02]  /*06b0*/  ISETP.GE.U32.AND P5, PT, R8, 0x2, PT ;  /* 0x000000020800780c */ /* 0x000fe40003fa6070 */
[----:B------:R-:W-:Y:S02]  /*06c0*/  PLOP3.LUT P0, PT, P0, P4, PT, 0x80, 0x0 ;  /* 0x000000000000781c */ /* 0x000fe40000709070 */
[----:B------:R-:W-:Y:S01]  /*06d0*/  SEL R19, R19, 0x2, P5 ;  /* 0x0000000213137807 */ /* 0x000fe20002800000 */
[----:B------:R0:W2:Y:S01]  /*06e0*/  @!UP1 SYNCS.EXCH.64 URZ, [UR6+0x38], UR4 ;  /* 0x00003804063f95b2 */ /* 0x0000a20008000100 */
[----:B------:R-:W-:Y:S01]  /*06f0*/  P2R R156, PR, RZ, 0x1 ;  /* 0x00000001ff9c7803 */ /* 0x000fe20000000000 */
[----:B------:R-:W-:Y:S01]  /*0700*/  NOP ;  /* 0x0000000000007918 */ /* 0x000fe20000000000 */
[----:B------:R-:W-:Y:S07]  /*0710*/  @!P3 BRA `(.L_x_3) ;  /* 0x000000000008b947 */ /* 0x000fee0003800000 */
[----:B-12---:R-:W-:Y:S01]  /*0720*/  UCGABAR_ARV ;  /* 0x00000000000079c7 */ /* 0x006fe20008000000 */
[----:B------:R-:W-:Y:S05]  /*0730*/  BRA `(.L_x_4) ;  /* 0x0000000000047947 */ /* 0x000fea0003800000 */
.L_x_3:
[----:B-12---:R-:W-:Y:S01]  /*0740*/  NOP ;  /* 0x0000000000007918 */ /* 0x006fe20000000000 */
.L_x_4:
[----:B------:R-:W1:Y:S01]  /*0750*/  LDC R2, c[0x0][0x65c] ;  /* 0x00019700ff027b82 */ /* 0x000e620000000800 */
[----:B------:R-:W-:Y:S02]  /*0760*/  IMAD.U32 R6, RZ, RZ, UR8 ;  /* 0x00000008ff067e24 */ /* 0x000fe4000f8e00ff */
[----:B------:R-:W-:Y:S01]  /*0770*/  IMAD.MOV.U32 R7, RZ, RZ, RZ ;  /* 0x000000ffff077224 */ /* 0x000fe200078e00ff */
[----:B-1----:R-:W-:-:S04]  /*0780*/  ISETP.NE.AND P1, PT, R2, 0x1, PT ;  /* 0x000000010200780c */ /* 0x002fc80003f25270 */
[----:B------:R-:W-:-:S09]  /*0790*/  P2R R5, PR, RZ, 0x2 ;  /* 0x00000002ff057803 */ /* 0x000fd20000000000 */
[----:B------:R-:W1:Y:S01]  /*07a0*/  @P1 LDC R17, c[0x0][0x10] ;  /* 0x00000400ff111b82 */ /* 0x000e620000000800 */
[----:B------:R-:W-:Y:S02]  /*07b0*/  @P1 IMAD.MOV.U32 R5, RZ, RZ, RZ ;  /* 0x000000ffff051224 */ /* 0x000fe400078e00ff */
[----:B------:R-:W-:-:S05]  /*07c0*/  @P1 IMAD.MOV.U32 R13, RZ, RZ, RZ ;  /* 0x000000ffff0d1224 */ /* 0x000fca00078e00ff */
[----:B------:R-:W2:Y:S01]  /*07d0*/  @!P1 LDC R11, c[0x0][0xc] ;  /* 0x00000300ff0b9b82 */ /* 0x000ea20000000800 */
[----:B-1----:R-:W-:-:S04]  /*07e0*/  @P1 IMAD.WIDE.U32 R16, R17, UR8, R4 ;  /* 0x0000000811101c25 */ /* 0x002fc8000f8e0004 */
[----:B------:R-:W-:Y:S02]  /*07f0*/  @P1 IMAD.IADD R17, R17, 0x1, R13 ;  /* 0x0000000111111824 */ /* 0x000fe400078e020d */
[----:B--2---:R-:W-:-:S04]  /*0800*/  @!P1 IMAD.WIDE.U32 R6, R4, R11, R6 ;  /* 0x0000000b04069225 */ /* 0x004fc800078e0006 */
[----:B------:R-:W-:Y:S02]  /*0810*/  @!P1 IMAD.MOV.U32 R16, RZ, RZ, R6 ;  /* 0x000000ffff109224 */ /* 0x000fe400078e0006 */
[----:B------:R-:W-:Y:S01]  /*0820*/  @!P1 IMAD.MOV.U32 R17, RZ, RZ, R7 ;  /* 0x000000ffff119224 */ /* 0x000fe200078e0007 */
[----:B------:R-:W-:Y:S06]  /*0830*/  @!P3 BRA `(.L_x_5) ;  /* 0x00000000000cb947 */ /* 0x000fec0003800000 */
[----:B------:R-:W-:Y:S01]  /*0840*/  UCGABAR_WAIT ;  /* 0x0000000000007dc7 */ /* 0x000fe20008000000 */
[----:B------:R-:W-:Y:S01]  /*0850*/  CCTL.IVALL ;  /* 0x00000000ff00798f */ /* 0x000fe20002000000 */
[----:B------:R-:W-:Y:S05]  /*0860*/  BRA `(.L_x_6) ;  /* 0x0000000000047947 */ /* 0x000fea0003800000 */
.L_x_5:
[----:B------:R-:W-:Y:S06]  /*0870*/  BAR.SYNC.DEFER_BLOCKING 0x0 ;  /* 0x0000000000007b1d */ /* 0x000fec0000010000 */
.L_x_6:
[----:B------:R-:W-:Y:S05]  /*0880*/  @!P2 BRA `(.L_x_7) ;  /* 0x0000009c0060a947 */ /* 0x000fea0003800000 */
[----:B------:R-:W-:-:S13]  /*0890*/  ISETP.GT.U32.AND P0, PT, R8, 0x1, PT ;  /* 0x000000010800780c */ /* 0x000fda0003f04070 */
[----:B0-----:R-:W-:Y:S05]  /*08a0*/  @P0 EXIT ;  /* 0x000000000000094d */ /* 0x001fea0003800000 */
[----:B------:R-:W-:Y:S01]  /*08b0*/  ULDC.64 UR4, c[0x0][0x650] ;  /* 0x0001940000047ab9 */ /* 0x000fe20000000a00 */
[----:B------:R-:W-:Y:S01]  /*08c0*/  PRMT R0, RZ, 0x7610, R0 ;  /* 0x00007610ff007816 */ /* 0x000fe20000000000 */
[----:B------:R-:W-:Y:S01]  /*08d0*/  IMAD.MOV.U32 R153, RZ, RZ, -0x1 ;  /* 0xffffffffff997424 */ /* 0x000fe200078e00ff */
[----:B------:R-:W-:Y:S01]  /*08e0*/  ISETP.GE.U32.AND P0, PT, R16, UR4, PT ;  /* 0x0000000410007c0c */ /* 0x000fe2000bf06070 */
[----:B------:R-:W-:Y:S02]  /*08f0*/  IMAD.MOV.U32 R152, RZ, RZ, -0x1 ;  /* 0xffffffffff987424 */ /* 0x000fe400078e00ff */
[----:B------:R-:W-:Y:S01]  /*0900*/  IMAD.MOV.U32 R23, RZ, RZ, -0x1 ;  /* 0xffffffffff177424 */ /* 0x000fe200078e00ff */
[----:B------:R-:W-:-:S13]  /*0910*/  ISETP.GE.U32.AND.EX P0, PT, R17, UR5, PT, P0 ;  /* 0x0000000511007c0c */ /* 0x000fda000bf06100 */
[----:B------:R-:W-:Y:S05]  /*0920*/  @P0 BRA `(.L_x_8) ;  /* 0x00000004002c0947 */ /* 0x000fea0003800000 */
[----:B------:R-:W0:Y:S01]  /*0930*/  LDC.64 R20, c[0x0][0x628] ;  /* 0x00018a00ff147b82 */ /* 0x000e220000000a00 */
[----:B------:R-:W-:Y:S02]  /*0940*/  IMAD.MOV.U32 R6, RZ, RZ, R16 ;  /* 0x000000ffff067224 */ /* 0x000fe400078e0010 */
[----:B------:R-:W-:-:S05]  /*0950*/  IMAD.MOV.U32 R7, RZ, RZ, R17 ;  /* 0x000000ffff077224 */ /* 0x000fca00078e0011 */
[----:B------:R-:W1:Y:S08]  /*0960*/  LDC R0, c[0x0][0x630] ;  /* 0x00018c00ff007b82 */ /* 0x000e700000000800 */
[----:B------:R-:W2:Y:S01]  /*0970*/  LDC.64 R24, c[0x0][0x620] ;  /* 0x00018800ff187b82 */ /* 0x000ea20000000a00 */
[----:B0-----:R-:W-:-:S04]  /*0980*/  ISETP.NE.U32.AND P0, PT, R20, RZ, PT ;  /* 0x000000ff1400720c */ /* 0x001fc80003f05070 */
[----:B------:R-:W-:-:S13]  /*0990*/  ISETP.NE.AND.EX P0, PT, R21, RZ, PT, P0 ;  /* 0x000000ff1500720c */ /* 0x000fda0003f05300 */
[----:B-12---:R-:W-:Y:S05]  /*09a0*/  @!P0 BRA `(.L_x_9) ;  /* 0x0000000000288947 */ /* 0x006fea0003800000 */
[----:B------:R-:W0:Y:S02]  /*09b0*/  LDC R13, c[0x0][0x634] ;  /* 0x00018d00ff0d7b82 */ /* 0x000e240000000800 */
[----:B0-----:R-:W-:-:S05]  /*09c0*/  IADD3 R13, P0, R16, R13, RZ ;  /* 0x0000000d100d7210 */ /* 0x001fca0007f1e0ff */
[----:B------:R-:W-:-:S04]  /*09d0*/  IMAD.X R15, RZ, RZ, R17, P0 ;  /* 0x000000ffff0f7224 */ /* 0x000fc800000e0611 */
[----:B------:R-:W-:-:S04]  /*09e0*/  IMAD.WIDE.U32 R6, R15, R20, RZ ;  /* 0x000000140f067225 */ /* 0x000fc800078e00ff */
[----:B------:R-:W-:-:S04]  /*09f0*/  IMAD.WIDE.U32 R10, P0, R13, R21, R6 ;  /* 0x000000150d0a7225 */ /* 0x000fc80007800006 */
[----:B------:R-:W-:-:S04]  /*0a00*/  IMAD.WIDE.U32 R6, R13, R20, RZ ;  /* 0x000000140d067225 */ /* 0x000fc800078e00ff */
[----:B------:R-:W-:Y:S01]  /*0a10*/  IMAD.X R13, RZ, RZ, RZ, P0 ;  /* 0x000000ffff0d7224 */ /* 0x000fe200000e06ff */
[----:B------:R-:W-:Y:S01]  /*0a20*/  IADD3 RZ, P0, R7, R10, RZ ;  /* 0x0000000a07ff7210 */ /* 0x000fe20007f1e0ff */
[----:B------:R-:W-:-:S04]  /*0a30*/  IMAD.MOV.U32 R12, RZ, RZ, R11 ;  /* 0x000000ffff0c7224 */ /* 0x000fc800078e000b */
[----:B------:R-:W-:-:S08]  /*0a40*/  IMAD.WIDE.U32.X R6, R15, R21, R12, P0 ;  /* 0x000000150f067225 */ /* 0x000fd000000e040c */
.L_x_9:
[----:B------:R-:W0:Y:S01]  /*0a50*/  LDC.64 R20, c[0x0][0x640] ;  /* 0x00019000ff147b82 */ /* 0x000e220000000a00 */
[--C-:B------:R-:W-:Y:S01]  /*0a60*/  SHF.R.U64 R27, R6, R0, R7.reuse ;  /* 0x00000000061b7219 */ /* 0x100fe20000001207 */
[----:B------:R-:W-:Y:S01]  /*0a70*/  IMAD R28, R9, R14, R4 ;  /* 0x0000000e091c7224 */ /* 0x000fe200078e0204 */
[----:B------:R-:W-:Y:S02]  /*0a80*/  SHF.R.U32.HI R0, RZ, R0, R7 ;  /* 0x00000000ff007219 */ /* 0x000fe40000011607 */
[----:B------:R-:W-:-:S03]  /*0a90*/  IADD3 R5, P0, RZ, -R27, RZ ;  /* 0x8000001bff057210 */ /* 0x000fc60007f1e0ff */
[----:B------:R-:W1:Y:S02]  /*0aa0*/  LDC R8, c[0x0][0x618] ;  /* 0x00018600ff087b82 */ /* 0x000e640000000800 */
[----:B------:R-:W-:-:S04]  /*0ab0*/  IMAD.X R7, RZ, RZ, ~R0, P0 ;  /* 0x000000ffff077224 */ /* 0x000fc800000e0e00 */
[-C--:B------:R-:W-:Y:S02]  /*0ac0*/  IMAD R0, R7, R24.reuse, RZ ;  /* 0x0000001807007224 */ /* 0x080fe400078e02ff */
[----:B------:R-:W2:Y:S01]  /*0ad0*/  LDC R11, c[0x0][0x608] ;  /* 0x00018200ff0b7b82 */ /* 0x000ea20000000800 */
[----:B------:R-:W-:-:S04]  /*0ae0*/  IMAD.WIDE.U32 R6, R5, R24, R16 ;  /* 0x0000001805067225 */ /* 0x000fc800078e0010 */
[----:B------:R-:W-:Y:S02]  /*0af0*/  IMAD R5, R5, R25, R0 ;  /* 0x0000001905057224 */ /* 0x000fe400078e0200 */
[----:B------:R-:W-:Y:S01]  /*0b00*/  IMAD.MOV.U32 R25, RZ, RZ, 0x1 ;  /* 0x00000001ff197424 */ /* 0x000fe200078e00ff */
[----:B------:R-:W3:Y:S01]  /*0b10*/  LDC R12, c[0x0][0x658] ;  /* 0x00019600ff0c7b82 */ /* 0x000ee20000000800 */
[----:B0-----:R-:W-:Y:S01]  /*0b20*/  ISETP.NE.U32.AND P0, PT, R20, RZ, PT ;  /* 0x000000ff1400720c */ /* 0x001fe20003f05070 */
[----:B------:R-:W-:Y:S02]  /*0b30*/  IMAD.IADD R5, R7, 0x1, R5 ;  /* 0x0000000107057824 */ /* 0x000fe400078e0205 */
[----:B------:R-:W-:Y:S01]  /*0b40*/  IMAD.MOV.U32 R7, RZ, RZ, -0x1 ;  /* 0xffffffffff077424 */ /* 0x000fe200078e00ff */
[----:B------:R-:W-:-:S03]  /*0b50*/  ISETP.NE.AND.EX P0, PT, R21, RZ, PT, P0 ;  /* 0x000000ff1500720c */ /* 0x000fc60003f05300 */
[----:B------:R-:W0:Y:S01]  /*0b60*/  LDC R15, c[0x0][0x600] ;  /* 0x00018000ff0f7b82 */ /* 0x000e220000000800 */
[-CC-:B-1----:R-:W-:Y:S02]  /*0b70*/  SHF.R.U64 R13, R6, R8.reuse, R5.reuse ;  /* 0x00000008060d7219 */ /* 0x182fe40000001205 */
[----:B------:R-:W-:-:S05]  /*0b80*/  SHF.R.U32.HI R0, RZ, R8, R5 ;  /* 0x00000008ff007219 */ /* 0x000fca0000011605 */
[----:B------:R-:W1:Y:S01]  /*0b90*/  LDC R23, c[0x0][0x648] ;  /* 0x00019200ff177b82 */ /* 0x000e620000000800 */
[-CC-:B--2---:R-:W-:Y:S02]  /*0ba0*/  SHF.R.U64 R29, R13, R11.reuse, R0.reuse ;  /* 0x0000000b0d1d7219 */ /* 0x184fe40000001200 */
[----:B------:R-:W-:-:S05]  /*0bb0*/  SHF.R.U32.HI R5, RZ, R11, R0 ;  /* 0x0000000bff057219 */ /* 0x000fca0000011600 */
[----:B------:R-:W2:Y:S01]  /*0bc0*/  LDC R24, c[0x0][0x638] ;  /* 0x00018e00ff187b82 */ /* 0x000ea20000000800 */
[-CC-:B---3--:R-:W-:Y:S02]  /*0bd0*/  SHF.R.U64 R14, R29, R12.reuse, R5.reuse ;  /* 0x0000000c1d0e7219 */ /* 0x188fe40000001205 */
[-C--:B------:R-:W-:Y:S02]  /*0be0*/  SHF.L.U32 R0, R7, R12.reuse, RZ ;  /* 0x0000000c07007219 */ /* 0x080fe400000006ff */
[----:B------:R-:W-:Y:S01]  /*0bf0*/  SHF.R.U32.HI R5, RZ, R12, R5 ;  /* 0x0000000cff057219 */ /* 0x000fe20000011605 */
[----:B------:R-:W-:Y:S01]  /*0c00*/  IMAD.MOV.U32 R4, RZ, RZ, R14 ;  /* 0x000000ffff047224 */ /* 0x000fe200078e000e */
[----:B------:R-:W-:Y:S01]  /*0c10*/  LOP3.LUT R10, RZ, R0, RZ, 0x33, !PT ;  /* 0x00000000ff0a7212 */ /* 0x000fe200078e33ff */
[----:B------:R-:W3:Y:S01]  /*0c20*/  LDC R26, c[0x0][0x610] ;  /* 0x00018400ff1a7b82 */ /* 0x000ee20000000800 */
[----:B------:R-:W-:Y:S05]  /*0c30*/  @!P0 BRA `(.L_x_10) ;  /* 0x0000000000288947 */ /* 0x000fea0003800000 */
[----:B------:R-:W4:Y:S02]  /*0c40*/  LDC R9, c[0x0][0x64c] ;  /* 0x00019300ff097b82 */ /* 0x000f240000000800 */
[----:B----4-:R-:W-:-:S05]  /*0c50*/  IADD3 R9, P0, R14, R9, RZ ;  /* 0x000000090e097210 */ /* 0x010fca0007f1e0ff */
        /* <DEDUP_REMOVED lines=8> */
.L_x_10:
[----:B-1----:R-:W-:Y:S01]  /*0ce0*/  SHF.R.U64 R4, R4, R23, R5 ;  /* 0x0000001704047219 */ /* 0x002fe20000001205 */
[----:B0-----:R-:W-:Y:S01]  /*0cf0*/  VIADD R6, R15, 0xffffffff ;  /* 0xffffffff0f067836 */ /* 0x001fe20000000000 */
[----:B------:R-:W-:Y:S01]  /*0d00*/  SHF.L.U32 R0, R25, R12, RZ ;  /* 0x0000000c19007219 */ /* 0x000fe200000006ff */
[----:B------:R-:W-:Y:S01]  /*0d10*/  IMAD.MOV.U32 R23, RZ, RZ, R27 ;  /* 0x000000ffff177224 */ /* 0x000fe200078e001b */
[----:B------:R-:W-:Y:S01]  /*0d20*/  LOP3.LUT R5, R29, R10, RZ, 0xc0, !PT ;  /* 0x0000000a1d057212 */ /* 0x000fe200078ec0ff */
[----:B------:R-:W-:Y:S01]  /*0d30*/  IMAD.MOV R7, RZ, RZ, -R4 ;  /* 0x000000ffff077224 */ /* 0x000fe200078e0a04 */
[----:B------:R-:W-:Y:S02]  /*0d40*/  SEL R3, R3, R28, !P1 ;  /* 0x0000001c03037207 */ /* 0x000fe40004800000 */
[----:B------:R-:W-:Y:S01]  /*0d50*/  LOP3.LUT R6, R13, R6, RZ, 0xc0, !PT ;  /* 0x000000060d067212 */ /* 0x000fe200078ec0ff */
[----:B------:R-:W-:Y:S02]  /*0d60*/  IMAD R4, R0, R4, R5 ;  /* 0x0000000400047224 */ /* 0x000fe400078e0205 */
[----:B--2---:R-:W-:-:S02]  /*0d70*/  IMAD R0, R7, R24, R14 ;  /* 0x0000001807007224 */ /* 0x004fc400078e020e */
[----:B---3--:R-:W-:Y:S02]  /*0d80*/  IMAD R3, R4, R26, R3 ;  /* 0x0000001a04037224 */ /* 0x008fe400078e0203 */
[----:B------:R-:W-:Y:S02]  /*0d90*/  IMAD.MOV.U32 R5, RZ, RZ, 0x1 ;  /* 0x00000001ff057424 */ /* 0x000fe400078e00ff */
[----:B------:R-:W-:-:S03]  /*0da0*/  IMAD R4, R0, R15, R6 ;  /* 0x0000000f00047224 */ /* 0x000fc600078e0206 */
[----:B------:R-:W-:Y:S02]  /*0db0*/  PRMT R0, R5, 0x7610, R0 ;  /* 0x0000761005007816 */ /* 0x000fe40000000000 */
[----:B------:R-:W-:Y:S02]  /*0dc0*/  SEL R152, R4, R3, !P1 ;  /* 0x0000000304987207 */ /* 0x000fe40004800000 */
[----:B------:R-:W-:-:S07]  /*0dd0*/  SEL R153, R3, R4, !P1 ;  /* 0x0000000403997207 */ /* 0x000fce0004800000 */
.L_x_8:
[----:B------:R-:W-:-:S08]  /*0de0*/  NOP ;  /* 0x0000000000007918 */ /* 0x000fd00000000000 */
[----:B------:R-:W0:Y:S02]  /*0df0*/  USETMAXREG.TRY_ALLOC.CTAPOOL UP0, 0xe8 ;  /* 0x000000e8000079c8 */ /* 0x000e240008000600 */
[----:B0-----:R-:W-:-:S13]  /*0e00*/  PLOP3.LUT P0, PT, PT, PT, UP0, 0x80, 0x0 ;  /* 0x000000000000781c */ /* 0x001fda0003f0f008 */
[----:B------:R-:W-:Y:S05]  /*0e10*/  @!P0 BRA `(.L_x_8) ;  /* 0xfffffffc00f08947 */ /* 0x000fea000383ffff */
[----:B------:R-:W-:Y:S01]  /*0e20*/  ULDC.64 UR4, c[0x0][0x598] ;  /* 0x0001660000047ab9 */ /* 0x000fe20000000a00 */
[----:B------:R-:W-:Y:S01]  /*0e30*/  ULDC.64 UR36, c[0x0][0x208] ;  /* 0x0000820000247ab9 */ /* 0x000fe20000000a00 */
[----:B------:R-:W-:-:S04]  /*0e40*/  ISETP.NE.U32.AND P0, PT, RZ, UR4, PT ;  /* 0x00000004ff007c0c */ /* 0x000fc8000bf05070 */
[----:B------:R-:W-:-:S13]  /*0e50*/  ISETP.NE.AND.EX P0, PT, RZ, UR5, PT, P0 ;  /* 0x00000005ff007c0c */ /* 0x000fda000bf05300 */
[----:B------:R-:W-:Y:S05]  /*0e60*/  @!P0 BRA `(.L_x_11) ;  /* 0x00000000001c8947 */ /* 0x000fea0003800000 */
[----:B------:R-:W0:Y:S02]  /*0e70*/  LDC.64 R4, c[0x0][0x598] ;  /* 0x00016600ff047b82 */ /* 0x000e240000000a00 */
[----:B0-----:R-:W2:Y:S02]  /*0e80*/  LDG.E.64 R4, desc[UR36][R4.64] ;  /* 0x0000002404047981 */ /* 0x001ea4000c1e1b00 */
[----:B--2---:R-:W-:-:S04]  /*0e90*/  ISETP.NE.U32.AND P0, PT, R4, RZ, PT ;  /* 0x000000ff0400720c */ /* 0x004fc80003f05070 */
[----:B------:R-:W-:-:S13]  /*0ea0*/  ISETP.NE.AND.EX P0, PT, R5, RZ, PT, P0 ;  /* 0x000000ff0500720c */ /* 0x000fda0003f05300 */
[----:B------:R-:W-:Y:S05]  /*0eb0*/  @!P0 BRA `(.L_x_11) ;  /* 0x0000000000088947 */ /* 0x000fea0003800000 */
[----:B------:R0:W5:Y:S01]  /*0ec0*/  LD.E R154, desc[UR36][R4.64] ;  /* 0x00000024049a7980 */ /* 0x000162000c101900 */
[----:B------:R-:W-:Y:S05]  /*0ed0*/  BRA `(.L_x_12) ;  /* 0x0000000000247947 */ /* 0x000fea0003800000 */
.L_x_11:
[----:B------:R-:W-:Y:S02]  /*0ee0*/  ULDC.64 UR4, c[0x0][0x588] ;  /* 0x0001620000047ab9 */ /* 0x000fe40000000a00 */
[----:B------:R-:W-:-:S04]  /*0ef0*/  ISETP.NE.U32.AND P0, PT, RZ, UR4, PT ;  /* 0x00000004ff007c0c */ /* 0x000fc8000bf05070 */
[----:B------:R-:W-:-:S13]  /*0f00*/  ISETP.NE.AND.EX P0, PT, RZ, UR5, PT, P0 ;  /* 0x00000005ff007c0c */ /* 0x000fda000bf05300 */
[----:B------:R-:W-:Y:S05]  /*0f10*/  @!P0 BRA `(.L_x_13) ;  /* 0x00000000000c8947 */ /* 0x000fea0003800000 */
[----:B------:R-:W0:Y:S02]  /*0f20*/  LDC.64 R154, c[0x0][0x588] ;  /* 0x00016200ff9a7b82 */ /* 0x000e240000000a00 */
[----:B0-----:R1:W5:Y:S01]  /*0f30*/  LDG.E R154, desc[UR36][R154.64] ;  /* 0x000000249a9a7981 */ /* 0x001362000c1e1900 */
[----:B------:R-:W-:Y:S05]  /*0f40*/  BRA `(.L_x_12) ;  /* 0x0000000000087947 */ /* 0x000fea0003800000 */
.L_x_13:
[----:B------:R-:W-:Y:S02]  /*0f50*/  ULDC UR4, c[0x0][0x580] ;  /* 0x0001600000047ab9 */ /* 0x000fe40000000800 */
[----:B------:R-:W-:-:S07]  /*0f60*/  IMAD.U32 R154, RZ, RZ, UR4 ;  /* 0x00000004ff9a7e24 */ /* 0x000fce000f8e00ff */
.L_x_12:
[----:B------:R-:W-:Y:S02]  /*0f70*/  ULDC.64 UR4, c[0x0][0x5a0] ;  /* 0x0001680000047ab9 */ /* 0x000fe40000000a00 */
[----:B------:R-:W-:-:S04]  /*0f80*/  ISETP.NE.U32.AND P0, PT, RZ, UR4, PT ;  /* 0x00000004ff007c0c */ /* 0x000fc8000bf05070 */
[----:B------:R-:W-:-:S13]  /*0f90*/  ISETP.NE.AND.EX P0, PT, RZ, UR5, PT, P0 ;  /* 0x00000005ff007c0c */ /* 0x000fda000bf05300 */
[----:B------:R-:W-:Y:S05]  /*0fa0*/  @!P0 BRA `(.L_x_14) ;  /* 0x00000000001c8947 */ /* 0x000fea0003800000 */
[----:B0-----:R-:W0:Y:S02]  /*0fb0*/  LDC.64 R4, c[0x0][0x5a0] ;  /* 0x00016800ff047b82 */ /* 0x001e240000000a00 */
[----:B0-----:R-:W2:Y:S02]  /*0fc0*/  LDG.E.64 R4, desc[UR36][R4.64] ;  /* 0x0000002404047981 */ /* 0x001ea4000c1e1b00 */
[----:B--2---:R-:W-:-:S04]  /*0fd0*/  ISETP.NE.U32.AND P0, PT, R4, RZ, PT ;  /* 0x000000ff0400720c */ /* 0x004fc80003f05070 */
[----:B------:R-:W-:-:S13]  /*0fe0*/  ISETP.NE.AND.EX P0, PT, R5, RZ, PT, P0 ;  /* 0x000000ff0500720c */ /* 0x000fda0003f05300 */
[----:B------:R-:W-:Y:S05]  /*0ff0*/  @!P0 BRA `(.L_x_14) ;  /* 0x0000000000088947 */ /* 0x000fea0003800000 */
[----:B-1----:R0:W5:Y:S01]  /*1000*/  LD.E R155, desc[UR36][R4.64] ;  /* 0x00000024049b7980 */ /* 0x002162000c101900 */
[----:B------:R-:W-:Y:S05]  /*1010*/  BRA `(.L_x_15) ;  /* 0x0000000000247947 */ /* 0x000fea0003800000 */
.L_x_14:
[----:B------:R-:W-:Y:S02]  /*1020*/  ULDC.64 UR4, c[0x0][0x590] ;  /* 0x0001640000047ab9 */ /* 0x000fe40000000a00 */
[----:B------:R-:W-:-:S04]  /*1030*/  ISETP.NE.U32.AND P0, PT, RZ, UR4, PT ;  /* 0x00000004ff007c0c */ /* 0x000fc8000bf05070 */
[----:B------:R-:W-:-:S13]  /*1040*/  ISETP.NE.AND.EX P0, PT, RZ, UR5, PT, P0 ;  /* 0x00000005ff007c0c */ /* 0x000fda000bf05300 */
[----:B------:R-:W-:Y:S05]  /*1050*/  @!P0 BRA `(.L_x_16) ;  /* 0x00000000000c8947 */ /* 0x000fea0003800000 */
[----:B0-----:R-:W1:Y:S02]  /*1060*/  LDC.64 R4, c[0x0][0x590] ;  /* 0x00016400ff047b82 */ /* 0x001e640000000a00 */
[----:B-1----:R1:W5:Y:S01]  /*1070*/  LDG.E R155, desc[UR36][R4.64] ;  /* 0x00000024049b7981 */ /* 0x002362000c1e1900 */
[----:B------:R-:W-:Y:S05]  /*1080*/  BRA `(.L_x_15) ;  /* 0x0000000000087947 */ /* 0x000fea0003800000 */
.L_x_16:
[----:B------:R-:W-:Y:S02]  /*1090*/  ULDC UR4, c[0x0][0x584] ;  /* 0x0001610000047ab9 */ /* 0x000fe40000000800 */
[----:B-1----:R-:W-:-:S07]  /*10a0*/  IMAD.U32 R155, RZ, RZ, UR4 ;  /* 0x00000004ff9b7e24 */ /* 0x002fce000f8e00ff */
.L_x_15:
[----:B------:R-:W-:-:S13]  /*10b0*/  LOP3.LUT P0, RZ, R0, 0xff, RZ, 0xc0, !PT ;  /* 0x000000ff00ff7812 */ /* 0x000fda000780c0ff */
[----:B------:R-:W-:Y:S05]  /*10c0*/  @!P0 EXIT ;  /* 0x000000000000894d */ /* 0x000fea0003800000 */
[----:B------:R-:W-:Y:S01]  /*10d0*/  ULDC UR4, c[0x0][0x28c] ;  /* 0x0000a30000047ab9 */ /* 0x000fe20000000800 */
[----:B------:R-:W-:Y:S01]  /*10e0*/  LOP3.LUT R157, R19, 0x1, RZ, 0xfc, !PT ;  /* 0x00000001139d7812 */ /* 0x000fe200078efcff */
[----:B------:R-:W-:Y:S01]  /*10f0*/  UIADD3 UR4, UR4, 0x3f, URZ ;  /* 0x0000003f04047890 */ /* 0x000fe2000fffe03f */
[----:B------:R-:W-:Y:S01]  /*1100*/  UMOV UR38, URZ ;  /* 0x0000003f00267c82 */ /* 0x000fe20008000000 */
[----:B------:R-:W-:Y:S02]  /*1110*/  UMOV UR39, URZ ;  /* 0x0000003f00277c82 */ /* 0x000fe40008000000 */
[----:B------:R-:W-:-:S04]  /*1120*/  USHF.R.S32.HI UR5, URZ, 0x1f, UR4 ;  /* 0x0000001f3f057899 */ /* 0x000fc80008011404 */
[----:B------:R-:W-:-:S04]  /*1130*/  ULEA.HI UR5, UR5, UR4, URZ, 0x6 ;  /* 0x0000000405057291 */ /* 0x000fc8000f8f303f */
[----:B------:R-:W-:-:S12]  /*1140*/  USHF.R.S32.HI UR40, URZ, 0x6, UR5 ;  /* 0x000000063f287899 */ /* 0x000fd80008011405 */
.L_x_290:
[----:B------:R-:W-:Y:S01]  /*1150*/  LOP3.LUT R0, R18, 0x80, RZ, 0xc0, !PT ;  /* 0x0000008012007812 */ /* 0x000fe200078ec0ff */
[----:B--2---:R-:W2:Y:S01]  /*1160*/  S2UR UR7, SR_CgaCtaId ;  /* 0x00000000000779c3 */ /* 0x004ea20000008800 */
[----:B------:R-:W-:Y:S02]  /*1170*/  UMOV UR6, 0x400 ;  /* 0x0000040000067882 */ /* 0x000fe40000000000 */
[----:B------:R-:W-:-:S06]  /*1180*/  SHF.R.U32.HI R0, RZ, 0x7, R0 ;  /* 0x00000007ff007819 */ /* 0x000fcc0000011600 */
[----:B---3--:R-:W3:Y:S01]  /*1190*/  SHFL.IDX PT, R0, R0, RZ, 0x1f ;  /* 0x00001fff00007589 */ /* 0x008ee200000e0000 */
[----:B--2---:R-:W-:Y:S01]  /*11a0*/  ULEA UR6, UR7, UR6, 0x18 ;  /* 0x0000000607067291 */ /* 0x004fe2000f8ec03f */
[----:B---3--:R-:W-:-:S13]  /*11b0*/  R2UR UR4, R0 ;  /* 0x00000000000472ca */ /* 0x008fda00000e0000 */
[----:B------:R-:W-:-:S04]  /*11c0*/  ULEA.HI UR5, UR4, UR4, URZ, 0x1 ;  /* 0x0000000404057291 */ /* 0x000fc8000f8f083f */
[----:B------:R-:W-:-:S04]  /*11d0*/  ULOP3.LUT UR5, UR5, 0x7fffe, URZ, 0xc0, !UPT ;  /* 0x0007fffe05057892 */ /* 0x000fc8000f8ec03f */
[----:B------:R-:W-:-:S03]  /*11e0*/  UIADD3 UR5, UR4, -UR5, URZ ;  /* 0x8000000504057290 */ /* 0x000fc6000fffe03f */
[----:B------:R-:W-:Y:S01]  /*11f0*/  ULDC UR4, c[0x0][0x28c] ;  /* 0x0000a30000047ab9 */ /* 0x000fe20000000800 */
[----:B------:R-:W-:Y:S01]  /*1200*/  ULEA UR5, UR5, UR6, 0xd ;  /* 0x0000000605057291 */ /* 0x000fe2000f8e683f */
[----:B------:R-:W-:-:S03]  /*1210*/  ISETP.LT.AND P0, PT, RZ, UR4, PT ;  /* 0x00000004ff007c0c */ /* 0x000fc6000bf01270 */
[----:B------:R-:W-:-:S04]  /*1220*/  UIADD3 UR5, UR5, 0x100, URZ ;  /* 0x0000010005057890 */ /* 0x000fc8000fffe03f */
[----:B------:R-:W-:-:S04]  /*1230*/  USHF.R.U32.HI UR5, URZ, 0x4, UR5 ;  /* 0x000000043f057899 */ /* 0x000fc80008011605 */
[----:B------:R-:W-:Y:S02]  /*1240*/  ULOP3.LUT UR41, UR5, 0x3fff, URZ, 0xc0, !UPT ;  /* 0x00003fff05297892 */ /* 0x000fe4000f8ec03f */
[----:B-1--4-:R-:W-:Y:S10]  /*1250*/  @P0 BRA `(.L_x_17) ;  /* 0x0000000000400947 */ /* 0x012ff40003800000 */
[----:B------:R-:W-:Y:S01]  /*1260*/  MOV R0, 0x0 ;  /* 0x0000000000007802 */ /* 0x000fe20000000f00 */
[----:B------:R-:W-:Y:S01]  /*1270*/  ULDC.64 UR4, c[0x4][0x68] ;  /* 0x01001a0000047ab9 */ /* 0x000fe20000000a00 */
[----:B------:R-:W-:Y:S01]  /*1280*/  ULDC.64 UR6, c[0x4][0x8] ;  /* 0x0100020000067ab9 */ /* 0x000fe20000000a00 */
[----:B01----:R-:W-:Y:S01]  /*1290*/  IMAD.U32 R4, RZ, RZ, UR4 ;  /* 0x00000004ff047e24 */ /* 0x003fe2000f8e00ff */
[----:B------:R0:W1:Y:S01]  /*12a0*/  LDC.64 R14, c[0x4][R0] ;  /* 0x01000000000e7b82 */ /* 0x0000620000000a00 */
[----:B------:R-:W-:Y:S01]  /*12b0*/  IMAD.U32 R5, RZ, RZ, UR5 ;  /* 0x00000005ff057e24 */ /* 0x000fe2000f8e00ff */
[----:B------:R-:W-:Y:S01]  /*12c0*/  ULDC.64 UR4, c[0x4][0x70] ;  /* 0x01001c0000047ab9 */ /* 0x000fe20000000a00 */
[----:B------:R-:W-:Y:S02]  /*12d0*/  IMAD.U32 R10, RZ, RZ, UR6 ;  /* 0x00000006ff0a7e24 */ /* 0x000fe4000f8e00ff */
[----:B------:R-:W-:Y:S02]  /*12e0*/  IMAD.U32 R6, RZ, RZ, UR4 ;  /* 0x00000004ff067e24 */ /* 0x000fe4000f8e00ff */
[----:B------:R-:W-:-:S02]  /*12f0*/  IMAD.U32 R7, RZ, RZ, UR5 ;  /* 0x00000005ff077e24 */ /* 0x000fc4000f8e00ff */
[----:B------:R-:W-:Y:S02]  /*1300*/  IMAD.U32 R11, RZ, RZ, UR7 ;  /* 0x00000007ff0b7e24 */ /* 0x000fe4000f8e00ff */
[----:B------:R-:W-:Y:S02]  /*1310*/  IMAD.MOV.U32 R8, RZ, RZ, 0x1e1 ;  /* 0x000001e1ff087424 */ /* 0x000fe400078e00ff */
[----:B------:R-:W-:Y:S02]  /*1320*/  IMAD.MOV.U32 R12, RZ, RZ, 0x1 ;  /* 0x00000001ff0c7424 */ /* 0x000fe400078e00ff */
[----:B0-----:R-:W-:-:S07]  /*1330*/  IMAD.MOV.U32 R13, RZ, RZ, RZ ;  /* 0x000000ffff0d7224 */ /* 0x001fce00078e00ff */
[----:B------:R-:W-:-:S07]  /*1340*/  LEPC R20, `(.L_x_17) ;  /* 0x000000001014794e */ /* 0x000fce0000000000 */
[----:B-1---5:R-:W-:Y:S05]  /*1350*/  CALL.ABS.NOINC R14 ;  /* 0x000000000e007343 */ /* 0x022fea0003c00000 */
.L_x_17:
[----:B------:R-:W-:-:S13]  /*1360*/  ISETP.NE.AND P0, PT, R157, 0x3, PT ;  /* 0x000000039d00780c */ /* 0x000fda0003f05270 */
[----:B------:R-:W-:Y:S05]  /*1370*/  @!P0 BRA `(.L_x_18) ;  /* 0x0000000000048947 */ /* 0x000fea0003800000 */
[----:B------:R-:W-:Y:S01]  /*1380*/  BPT.TRAP 0x1 ;  /* 0x000000040000795c */ /* 0x000fe20000300000 */
.L_x_18:
[----:B------:R-:W2:Y:S01]  /*1390*/  S2UR UR5, SR_CgaCtaId ;  /* 0x00000000000579c3 */ /* 0x000ea20000008800 */
[----:B------:R-:W-:Y:S01]  /*13a0*/  UMOV UR4, 0x400 ;  /* 0x0000040000047882 */ /* 0x000fe20000000000 */
[----:B------:R-:W-:Y:S02]  /*13b0*/  IMAD.U32 R0, RZ, RZ, UR38 ;  /* 0x00000026ff007e24 */ /* 0x000fe4000f8e00ff */
[----:B------:R-:W-:-:S03]  /*13c0*/  IMAD.U32 R3, RZ, RZ, UR39 ;  /* 0x00000027ff037e24 */ /* 0x000fc6000f8e00ff */
[----:B------:R-:W-:Y:S01]  /*13d0*/  SHF.L.U32 R0, R0, 0x1f, RZ ;  /* 0x0000001f00007819 */ /* 0x000fe200000006ff */
[----:B--2---:R-:W-:-:S06]  /*13e0*/  ULEA UR4, UR5, UR4, 0x18 ;  /* 0x0000000405047291 */ /* 0x004fcc000f8ec03f */
[----:B------:R-:W-:-:S04]  /*13f0*/  IMAD.U32 R6, RZ, RZ, UR4 ;  /* 0x00000004ff067e24 */ /* 0x000fc8000f8e00ff */
[----:B------:R-:W-:-:S04]  /*1400*/  IMAD R3, R3, 0x8, R6 ;  /* 0x0000000803037824 */ /* 0x000fc800078e0206 */
[----:B------:R2:W3:Y:S01]  /*1410*/  SYNCS.PHASECHK.TRANS64.TRYWAIT P1, [R3+URZ], R0 ;  /* 0x00000000030075a7 */ /* 0x0004e2000802017f */
[----:B------:R-:W-:Y:S05]  /*1420*/  @!P0 BRA `(.L_x_19) ;  /* 0x0000000000048947 */ /* 0x000fea0003800000 */
[----:B------:R-:W-:Y:S01]  /*1430*/  BPT.TRAP 0x1 ;  /* 0x000000040000795c */ /* 0x000fe20000300000 */
.L_x_19:
[----:B---3--:R-:W-:Y:S05]  /*1440*/  @P1 BRA `(.L_x_20) ;  /* 0x0000000000081947 */ /* 0x008fea0003800000 */
[----:B------:R-:W3:Y:S02]  /*1450*/  SYNCS.PHASECHK.TRANS64.TRYWAIT P1, [R3+URZ], R0 ;  /* 0x00000000030075a7 */ /* 0x000ee4000802017f */
[----:B---3--:R-:W-:Y:S05]  /*1460*/  @!P1 BRA `(.L_x_21) ;  /* 0x000000a400bc9947 */ /* 0x008fea0003800000 */
.L_x_20:
[----:B------:R-:W-:-:S04]  /*1470*/  UISETP.LT.AND UP0, UPT, UR40, 0x1, UPT ;  /* 0x000000012800788c */ /* 0x000fc8000bf01270 */
[----:B------:R-:W-:-:S06]  /*1480*/  USEL UR4, UR40, 0x1, UP0 ;  /* 0x0000000128047887 */ /* 0x000fcc0008000000 */
[----:B--23--:R-:W-:Y:S01]  /*1490*/  IMAD.U32 R0, RZ, RZ, UR4 ;  /* 0x00000004ff007e24 */ /* 0x00cfe2000f8e00ff */
[----:B------:R-:W-:Y:S05]  /*14a0*/  WARPSYNC.ALL ;  /* 0x0000000000007948 */ /* 0x000fea0003800000 */
[----:B------:R-:W-:-:S04]  /*14b0*/  IADD3 R0, -R0, UR40, RZ ;  /* 0x0000002800007c10 */ /* 0x000fc8000fffe1ff */
[----:B------:R-:W-:Y:S02]  /*14c0*/  ISETP.GE.AND P1, PT, R0, 0x1, PT ;  /* 0x000000010000780c */ /* 0x000fe40003f26270 */
[----:B------:R-:W-:Y:S01]  /*14d0*/  R2UR UR4, R6 ;  /* 0x00000000060472ca */ /* 0x000fe200000e0000 */
[----:B------:R-:W-:Y:S01]  /*14e0*/  WARPGROUP.ARRIVE ;  /* 0x00000000000079c5 */ /* 0x000fe20000000000 */
[----:B------:R-:W-:Y:S01]  /*14f0*/  UMOV UR9, 0x40000040 ;  /* 0x4000004000097882 */ /* 0x000fe20000000000 */
[----:B------:R-:W-:-:S10]  /*1500*/  UMOV UR11, 0x40000040 ;  /* 0x40000040000b7882 */ /* 0x000fd40000000000 */
[----:B------:R-:W-:-:S04]  /*1510*/  UIADD3 UR4, UR4, 0x10100, URZ ;  /* 0x0001010004047890 */ /* 0x000fc8000fffe03f */
[----:B------:R-:W-:-:S04]  /*1520*/  USHF.R.U32.HI UR4, URZ, 0x4, UR4 ;  /* 0x000000043f047899 */ /* 0x000fc80008011604 */
[----:B------:R-:W-:Y:S02]  /*1530*/  ULOP3.LUT UR5, UR4, 0x3fff, URZ, 0xc0, !UPT ;  /* 0x00003fff04057892 */ /* 0x000fe4000f8ec03f */
[----:B------:R-:W-:Y:S02]  /*1540*/  ULOP3.LUT UR4, UR41, 0x10000, URZ, 0xfc, !UPT ;  /* 0x0001000029047892 */ /* 0x000fe4000f8efc3f */
[----:B------:R-:W-:Y:S02]  /*1550*/  ULOP3.LUT UR5, UR5, 0x10000, URZ, 0xfc, !UPT ;  /* 0x0001000005057892 */ /* 0x000fe4000f8efc3f */
[----:B------:R-:W-:Y:S02]  /*1560*/  ULEA UR6, UR39, UR4, 0xb ;  /* 0x0000000427067291 */ /* 0x000fe4000f8e583f */
[----:B------:R-:W-:-:S05]  /*1570*/  ULEA UR7, UR39, UR5, 0xc ;  /* 0x0000000527077291 */ /* 0x000fca000f8e603f */
[----:B------:R-:W-:Y:S02]  /*1580*/  UMOV UR8, UR6 ;  /* 0x0000000600087c82 */ /* 0x000fe40008000000 */
[----:B------:R-:W-:Y:S02]  /*1590*/  UMOV UR10, UR7 ;  /* 0x00000007000a7c82 */ /* 0x000fe40008000000 */
[----:B------:R-:W-:Y:S01]  /*15a0*/  HGMMA.64x256x8.F32.TF32 R24, gdesc[UR8], RZ, !UPT, gsb0 ;  /* 0x07e00000081879f0 */ /* 0x000fe2000c0028ff */
[----:B------:R-:W-:Y:S02]  /*15b0*/  UIADD3 UR8, UR6, 0x2, URZ ;  /* 0x0000000206087890 */ /* 0x000fe4000fffe03f */
[----:B------:R-:W-:Y:S01]  /*15c0*/  UIADD3 UR10, UR7, 0x2, URZ ;  /* 0x00000002070a7890 */ /* 0x000fe2000fffe03f */
[----:B------:R-:W-:Y:S01]  /*15d0*/  UMOV UR9, 0x40000040 ;  /* 0x4000004000097882 */ /* 0x000fe20000000000 */
[----:B------:R-:W-:Y:S01]  /*15e0*/  UMOV UR11, 0x40000040 ;  /* 0x40000040000b7882 */ /* 0x000fe20000000000 */
[----:B------:R-:W-:-:S02]  /*15f0*/  WARPGROUP.DEPBAR.LE gsb0, 0x0 ;  /* 0x00008000000079c5 */ /* 0x000fc40000010000 */
[----:B------:R-:W-:-:S15]  /*1600*/  WARPGROUP.ARRIVE ;  /* 0x00000000000079c5 */ /* 0x000fde0000000000 */
[----:B------:R-:W-:-:S05]  /*1610*/  NOP ;  /* 0x0000000000007918 */ /* 0x000fca0000000000 */
[----:B------:R-:W-:Y:S01]  /*1620*/  HGMMA.64x256x8.F32.TF32 R24, gdesc[UR8], R24, gsb0 ;  /* 0x07e00000081879f0 */ /* 0x000fe20008002818 */
[----:B------:R-:W-:Y:S02]  /*1630*/  UIADD3 UR8, UR6, 0x4, URZ ;  /* 0x0000000406087890 */ /* 0x000fe4000fffe03f */
[----:B------:R-:W-:Y:S01]  /*1640*/  UIADD3 UR10, UR7, 0x4, URZ ;  /* 0x00000004070a7890 */ /* 0x000fe2000fffe03f */
[----:B------:R-:W-:Y:S01]  /*1650*/  UMOV UR9, 0x40000040 ;  /* 0x4000004000097882 */ /* 0x000fe20000000000 */
[----:B------:R-:W-:Y:S01]  /*1660*/  UMOV UR11, 0x40000040 ;  /* 0x40000040000b7882 */ /* 0x000fe20000000000 */
[----:B------:R-:W-:Y:S02]  /*1670*/  WARPGROUP.DEPBAR.LE gsb0, 0x0 ;  /* 0x00008000000079c5 */ /* 0x000fe40000010000 */
        /* <DEDUP_REMOVED lines=42> */
[----:B------:R-:W-:Y:S03]  /*1920*/  HGMMA.64x256x8.F32.TF32 R24, gdesc[UR8], R24, gsb0 ;  /* 0x07e00000081879f0 */ /* 0x000fe60008002818 */
[----:B------:R-:W-:Y:S02]  /*1930*/  WARPGROUP.DEPBAR.LE gsb0, 0x0 ;  /* 0x00008000000079c5 */ /* 0x000fe40000010000 */
[----:B------:R-:W-:Y:S05]  /*1940*/  @!P1 BRA `(.L_x_22) ;  /* 0x0000000400b09947 */ /* 0x000fea0003800000 */
[----:B------:R-:W-:Y:S02]  /*1950*/  UIADD3 UR6, UR39, 0x1, URZ ;  /* 0x0000000127067890 */ /* 0x000fe4000fffe03f */
[----:B------:R-:W-:Y:S02]  /*1960*/  IMAD.U32 R3, RZ, RZ, UR39 ;  /* 0x00000027ff037e24 */ /* 0x000fe4000f8e00ff */
[----:B------:R-:W-:-:S04]  /*1970*/  UISETP.NE.AND UP0, UPT, UR6, 0x2, UPT ;  /* 0x000000020600788c */ /* 0x000fc8000bf05270 */
[----:B------:R-:W-:Y:S02]  /*1980*/  USEL UR7, URZ, 0x1, UP0 ;  /* 0x000000013f077887 */ /* 0x000fe40008000000 */
[----:B------:R-:W-:Y:S02]  /*1990*/  USEL UR6, UR6, URZ, UP0 ;  /* 0x0000003f06067287 */ /* 0x000fe40008000000 */
[----:B------:R-:W-:-:S06]  /*19a0*/  ULOP3.LUT UR7, UR38, UR7, URZ, 0x3c, !UPT ;  /* 0x0000000726077292 */ /* 0x000fcc000f8e3c3f */
[----:B------:R-:W-:-:S07]  /*19b0*/  IMAD.U32 R7, RZ, RZ, UR7 ;  /* 0x00000007ff077e24 */ /* 0x000fce000f8e00ff */
.L_x_29:
[----:B------:R-:W-:Y:S05]  /*19c0*/  @!P0 BRA `(.L_x_23) ;  /* 0x0000000000048947 */ /* 0x000fea0003800000 */
[----:B------:R-:W-:Y:S01]  /*19d0*/  BPT.TRAP 0x1 ;  /* 0x000000040000795c */ /* 0x000fe20000300000 */
.L_x_23:
[----:B------:R-:W2:Y:S01]  /*19e0*/  S2UR UR8, SR_CgaCtaId ;  /* 0x00000000000879c3 */ /* 0x000ea20000008800 */
[----:B------:R-:W-:Y:S01]  /*19f0*/  UMOV UR7, 0x400 ;  /* 0x0000040000077882 */ /* 0x000fe20000000000 */
[----:B01----:R-:W-:Y:S01]  /*1a00*/  IMAD.U32 R5, RZ, RZ, UR6 ;  /* 0x00000006ff057e24 */ /* 0x003fe2000f8e00ff */
[----:B------:R-:W-:Y:S01]  /*1a10*/  SHF.L.U32 R4, R7, 0x1f, RZ ;  /* 0x0000001f07047819 */ /* 0x000fe200000006ff */
[----:B--2---:R-:W-:-:S06]  /*1a20*/  ULEA UR7, UR8, UR7, 0x18 ;  /* 0x0000000708077291 */ /* 0x004fcc000f8ec03f */
[----:B------:R-:W-:-:S04]  /*1a30*/  IMAD.U32 R6, RZ, RZ, UR7 ;  /* 0x00000007ff067e24 */ /* 0x000fc8000f8e00ff */
[----:B------:R-:W-:-:S04]  /*1a40*/  IMAD R5, R5, 0x8, R6 ;  /* 0x0000000805057824 */ /* 0x000fc800078e0206 */
[----:B------:R0:W1:Y:S01]  /*1a50*/  SYNCS.PHASECHK.TRANS64.TRYWAIT P1, [R5+URZ], R4 ;  /* 0x00000004050075a7 */ /* 0x000062000802017f */
[----:B------:R-:W-:Y:S05]  /*1a60*/  @!P0 BRA `(.L_x_24) ;  /* 0x0000000000048947 */ /* 0x000fea0003800000 */
[----:B------:R-:W-:Y:S01]  /*1a70*/  BPT.TRAP 0x1 ;  /* 0x000000040000795c */ /* 0x000fe20000300000 */
.L_x_24:
[----:B-1----:R-:W-:Y:S05]  /*1a80*/  @P1 BRA `(.L_x_25) ;  /* 0x0000000000081947 */ /* 0x002fea0003800000 */
[----:B------:R-:W1:Y:S02]  /*1a90*/  SYNCS.PHASECHK.TRANS64.TRYWAIT P1, [R5+URZ], R4 ;  /* 0x00000004050075a7 */ /* 0x000e64000802017f */
[----:B-1----:R-:W-:Y:S05]  /*1aa0*/  @!P1 BRA `(.L_x_26) ;  /* 0x000000a000409947 */ /* 0x002fea0003800000 */
.L_x_25:
[----:B------:R-:W-:Y:S01]  /*1ab0*/  ULEA UR7, UR6, UR4, 0xb ;  /* 0x0000000406077291 */ /* 0x000fe2000f8e583f */
[----:B------:R-:W-:Y:S01]  /*1ac0*/  WARPGROUP.ARRIVE ;  /* 0x00000000000079c5 */ /* 0x000fe20000000000 */
[----:B------:R-:W-:Y:S01]  /*1ad0*/  ULEA UR12, UR6, UR5, 0xc ;  /* 0x00000005060c7291 */ /* 0x000fe2000f8e603f */
[----:B------:R-:W-:Y:S01]  /*1ae0*/  UMOV UR9, 0x40000040 ;  /* 0x4000004000097882 */ /* 0x000fe20000000000 */
[----:B------:R-:W-:-:S03]  /*1af0*/  UMOV UR11, 0x40000040 ;  /* 0x40000040000b7882 */ /* 0x000fc60000000000 */
[----:B------:R-:W-:Y:S02]  /*1b00*/  UMOV UR8, UR7 ;  /* 0x0000000700087c82 */ /* 0x000fe40008000000 */
[----:B------:R-:W-:Y:S02]  /*1b10*/  UMOV UR10, UR12 ;  /* 0x0000000c000a7c82 */ /* 0x000fe40008000000 */
[----:B------:R-:W-:Y:S01]  /*1b20*/  HGMMA.64x256x8.F32.TF32 R24, gdesc[UR8], R24, gsb0 ;  /* 0x07e00000081879f0 */ /* 0x000fe20008002818 */
        /* <DEDUP_REMOVED lines=58> */
[----:B------:R-:W-:Y:S01]  /*1ed0*/  BPT.TRAP 0x1 ;  /* 0x000000040000795c */ /* 0x000fe20000300000 */
.L_x_27:
[----:B------:R-:W-:-:S13]  /*1ee0*/  ISETP.NE.AND P1, PT, R156, RZ, PT ;  /* 0x000000ff9c00720c */ /* 0x000fda0003f25270 */
[----:B01----:R-:W-:-:S04]  /*1ef0*/  @P1 IMAD R4, R3, 0x8, R6 ;  /* 0x0000000803041824 */ /* 0x003fc800078e0206 */
[----:B------:R-:W-:-:S05]  /*1f00*/  @P1 VIADD R5, R4, 0x10 ;  /* 0x0000001004051836 */ /* 0x000fca0000000000 */
[----:B------:R-:W-:-:S04]  /*1f10*/  @P1 PRMT R5, R22, 0x654, R5 ;  /* 0x0000065416051816 */ /* 0x000fc80000000005 */
[----:B------:R0:W-:Y:S01]  /*1f20*/  @P1 SYNCS.ARRIVE.TRANS64.RED.A1T0 RZ, [R5+URZ], RZ ;  /* 0x000000ff05ff19a7 */ /* 0x0001e2000810043f */
[----:B------:R-:W-:-:S13]  /*1f30*/  ISETP.GT.U32.AND P1, PT, R19, 0x1, PT ;  /* 0x000000011300780c */ /* 0x000fda0003f24070 */
[----:B0-----:R-:W-:Y:S05]  /*1f40*/  @P1 BRA `(.L_x_28) ;  /* 0x0000000000041947 */ /* 0x001fea0003800000 */
[----:B------:R-:W-:Y:S01]  /*1f50*/  BPT.TRAP 0x1 ;  /* 0x000000040000795c */ /* 0x000fe20000300000 */
.L_x_28:
[----:B------:R-:W-:Y:S01]  /*1f60*/  UIADD3 UR6, UR6, 0x1, URZ ;  /* 0x0000000106067890 */ /* 0x000fe2000fffe03f */
[C---:B------:R-:W-:Y:S01]  /*1f70*/  ISETP.GT.AND P2, PT, R0.reuse, 0x1, PT ;  /* 0x000000010000780c */ /* 0x040fe20003f44270 */
[----:B------:R-:W-:Y:S02]  /*1f80*/  VIADD R3, R3, 0x1 ;  /* 0x0000000103037836 */ /* 0x000fe40000000000 */
[----:B------:R-:W-:Y:S01]  /*1f90*/  UISETP.NE.AND UP0, UPT, UR6, 0x2, UPT ;  /* 0x000000020600788c */ /* 0x000fe2000bf05270 */
[----:B------:R-:W-:Y:S02]  /*1fa0*/  VIADD R0, R0, 0xffffffff ;  /* 0xffffffff00007836 */ /* 0x000fe40000000000 */
[C---:B------:R-:W-:Y:S01]  /*1fb0*/  ISETP.NE.AND P1, PT, R3.reuse, 0x2, PT ;  /* 0x000000020300780c */ /* 0x040fe20003f25270 */
[----:B------:R-:W-:Y:S02]  /*1fc0*/  USEL UR7, URZ, 0x1, UP0 ;  /* 0x000000013f077887 */ /* 0x000fe40008000000 */
[----:B------:R-:W-:Y:S01]  /*1fd0*/  USEL UR6, UR6, URZ, UP0 ;  /* 0x0000003f06067287 */ /* 0x000fe20008000000 */
[----:B------:R-:W-:-:S03]  /*1fe0*/  SEL R3, R3, RZ, P1 ;  /* 0x000000ff03037207 */ /* 0x000fc60000800000 */
[----:B------:R-:W-:Y:S01]  /*1ff0*/  LOP3.LUT R7, R7, UR7, RZ, 0x3c, !PT ;  /* 0x0000000707077c12 */ /* 0x000fe2000f8e3cff */
[----:B------:R-:W-:Y:S07]  /*2000*/  @P2 BRA `(.L_x_29) ;  /* 0xfffffff8006c2947 */ /* 0x000fee000383ffff */
.L_x_22:
[----:B------:R-:W2:Y:S02]  /*2010*/  LDC R0, c[0x0][0x28c] ;  /* 0x0000a300ff007b82 */ /* 0x000ea40000000800 */
[----:B--2---:R-:W-:-:S13]  /*2020*/  ISETP.GE.AND P1, PT, R0, 0x1, PT ;  /* 0x000000010000780c */ /* 0x004fda0003f26270 */
[----:B------:R-:W-:Y:S05]  /*2030*/  @!P1 BRA `(.L_x_30) ;  /* 0x0000000000409947 */ /* 0x000fea0003800000 */
[----:B------:R-:W-:Y:S05]  /*2040*/  @!P0 BRA `(.L_x_31) ;  /* 0x0000000000048947 */ /* 0x000fea0003800000 */
[----:B------:R-:W-:Y:S01]  /*2050*/  BPT.TRAP 0x1 ;  /* 0x000000040000795c */ /* 0x000fe20000300000 */
.L_x_31:
[----:B------:R-:W-:Y:S01]  /*2060*/  ISETP.NE.AND P0, PT, R156, RZ, PT ;  /* 0x000000ff9c00720c */ /* 0x000fe20003f05270 */
[----:B------:R-:W-:-:S12]  /*2070*/  UISETP.LT.AND UP1, UPT, UR40, 0x1, UPT ;  /* 0x000000012800788c */ /* 0x000fd8000bf21270 */
[----:B------:R-:W-:-:S05]  /*2080*/  VOTEU.ANY UP0, P0 ;  /* 0x00000000003f7886 */ /* 0x000fca0000000100 */
[----:B------:R-:W-:-:S04]  /*2090*/  @UP0 USEL UR4, UR40, 0x1, UP1 ;  /* 0x0000000128040887 */ /* 0x000fc80008800000 */
[----:B------:R-:W-:-:S06]  /*20a0*/  @UP0 UIADD3 UR4, UR39, UR40, -UR4 ;  /* 0x0000002827040290 */ /* 0x000fcc000fffe804 */
[----:B------:R-:W-:-:S04]  /*20b0*/  IMAD.U32 R0, RZ, RZ, UR4 ;  /* 0x00000004ff007e24 */ /* 0x000fc8000f8e00ff */
[----:B------:R-:W-:-:S05]  /*20c0*/  @P0 IMAD.SHL.U32 R0, R0, 0x8, RZ ;  /* 0x0000000800000824 */ /* 0x000fca00078e00ff */
[----:B------:R-:W-:-:S04]  /*20d0*/  @P0 LOP3.LUT R0, R0, 0x8, RZ, 0xc0, !PT ;  /* 0x0000000800000812 */ /* 0x000fc800078ec0ff */
[----:B------:R-:W-:-:S04]  /*20e0*/  @P0 IADD3 R3, R6, 0x10, R0 ;  /* 0x0000001006030810 */ /* 0x000fc80007ffe000 */
[----:B------:R-:W-:-:S04]  /*20f0*/  @P0 PRMT R3, R22, 0x654, R3 ;  /* 0x0000065416030816 */ /* 0x000fc80000000003 */
[----:B------:R2:W-:Y:S01]  /*2100*/  @P0 SYNCS.ARRIVE.TRANS64.RED.A1T0 RZ, [R3+URZ], RZ ;  /* 0x000000ff03ff09a7 */ /* 0x0005e2000810043f */
[----:B------:R-:W-:-:S13]  /*2110*/  ISETP.GT.U32.AND P0, PT, R19, 0x1, PT ;  /* 0x000000011300780c */ /* 0x000fda0003f04070 */
[----:B--2---:R-:W-:Y:S05]  /*2120*/  @P0 BRA `(.L_x_30) ;  /* 0x0000000000040947 */ /* 0x004fea0003800000 */
[----:B------:R-:W-:Y:S01]  /*2130*/  BPT.TRAP 0x1 ;  /* 0x000000040000795c */ /* 0x000fe20000300000 */
.L_x_30:
[----:B------:R-:W2:Y:S01]  /*2140*/  LDC R7, c[0x0][0x288] ;  /* 0x0000a200ff077b82 */ /* 0x000ea20000000800 */
[--C-:B------:R-:W-:Y:S01]  /*2150*/  SHF.R.U32.HI R0, RZ, 0x2, R18.reuse ;  /* 0x00000002ff007819 */ /* 0x100fe20000011612 */
[----:B------:R-:W-:Y:S01]  /*2160*/  UIADD3 UR39, UR40, UR39, URZ ;  /* 0x0000002728277290 */ /* 0x000fe2000fffe03f */
[----:B01----:R-:W-:Y:S01]  /*2170*/  LOP3.LUT R4, R18, 0x60, RZ, 0xc0, !PT ;  /* 0x0000006012047812 */ /* 0x003fe200078ec0ff */
[----:B------:R-:W-:Y:S01]  /*2180*/  ULDC UR8, c[0x0][0x284] ;  /* 0x0000a10000087ab9 */ /* 0x000fe20000000800 */
[----:B------:R-:W-:Y:S01]  /*2190*/  SHF.R.U32.HI R5, RZ, 0x7, R18 ;  /* 0x00000007ff057819 */ /* 0x000fe20000011612 */
[----:B------:R-:W-:Y:S01]  /*21a0*/  USHF.R.U32.HI UR4, URZ, 0x1, UR39 ;  /* 0x000000013f047899 */ /* 0x000fe20008011627 */
[----:B------:R-:W-:Y:S01]  /*21b0*/  LOP3.LUT R3, R0, 0x7, RZ, 0xc0, !PT ;  /* 0x0000000700037812 */ /* 0x000fe200078ec0ff */
[----:B------:R-:W-:Y:S01]  /*21c0*/  UISETP.GT.U32.AND UP1, UPT, UR39, 0x1, UPT ;  /* 0x000000012700788c */ /* 0x000fe2000bf24070 */
[----:B------:R-:W-:Y:S01]  /*21d0*/  SHF.R.U32.HI R10, RZ, 0x1, R4 ;  /* 0x00000001ff0a7819 */ /* 0x000fe20000011604 */
[----:B------:R-:W-:Y:S01]  /*21e0*/  IMAD.SHL.U32 R4, R18, 0x2, RZ ;  /* 0x0000000212047824 */ /* 0x000fe200078e00ff */
[----:B------:R-:W-:Y:S01]  /*21f0*/  LOP3.LUT R0, R5, 0x1, RZ, 0xc0, !PT ;  /* 0x0000000105007812 */ /* 0x000fe200078ec0ff */
[----:B------:R-:W-:Y:S01]  /*2200*/  ULOP3.LUT UR4, UR4, 0x1, URZ, 0xc0, !UPT ;  /* 0x0000000104047892 */ /* 0x000fe2000f8ec03f */
[----:B------:R-:W-:Y:S01]  /*2210*/  IADD3 R5, RZ, -R10, -R3 ;  /* 0x8000000aff057210 */ /* 0x000fe20007ffe803 */
[----:B------:R-:W-:Y:S01]  /*2220*/  ULDC.64 UR6, c[0x0][0x5d0] ;  /* 0x0001740000067ab9 */ /* 0x000fe20000000a00 */
[----:B------:R-:W-:Y:S01]  /*2230*/  LOP3.LUT R9, R4, 0x6, RZ, 0xc0, !PT ;  /* 0x0000000604097812 */ /* 0x000fe200078ec0ff */
[C---:B------:R-:W-:Y:S01]  /*2240*/  IMAD.SHL.U32 R6, R0.reuse, 0x40, RZ ;  /* 0x0000004000067824 */ /* 0x040fe200078e00ff */
[----:B------:R-:W-:Y:S01]  /*2250*/  UISETP.NE.U32.AND UP0, UPT, UR4, 0x1, UPT ;  /* 0x000000010400788c */ /* 0x000fe2000bf05070 */
[----:B------:R-:W-:Y:S01]  /*2260*/  IMAD R11, R0, -0x40, R5 ;  /* 0xffffffc0000b7824 */ /* 0x000fe200078e0205 */
[----:B------:R-:W-:Y:S01]  /*2270*/  LOP3.LUT R0, R18, 0x3, RZ, 0xc0, !PT ;  /* 0x0000000312007812 */ /* 0x000fe200078ec0ff */
[----:B------:R-:W-:Y:S01]  /*2280*/  UISETP.LT.U32.AND UP1, UPT, UR40, 0x2, UP1 ;  /* 0x000000022800788c */ /* 0x000fe20008f21070 */
[----:B------:R-:W-:Y:S01]  /*2290*/  PRMT R8, R9, 0x6540, R152 ;  /* 0x0000654009087816 */ /* 0x000fe20000000098 */
[----:B------:R-:W-:Y:S01]  /*22a0*/  IMAD.SHL.U32 R152, R152, 0x100, RZ ;  /* 0x0000010098987824 */ /* 0x000fe200078e00ff */
[----:B------:R-:W-:Y:S01]  /*22b0*/  SHF.R.S32.HI R21, RZ, 0x1f, R23 ;  /* 0x0000001fff157819 */ /* 0x000fe20000011417 */
[----:B--2---:R-:W-:Y:S01]  /*22c0*/  IMAD R13, R0, -0x2, R7 ;  /* 0xfffffffe000d7824 */ /* 0x004fe200078e0207 */
[----:B------:R-:W-:Y:S01]  /*22d0*/  UISETP.GT.U32.AND UP0, UPT, UR40, 0x1, !UP0 ;  /* 0x000000012800788c */ /* 0x000fe2000c704070 */
[----:B------:R-:W-:Y:S01]  /*22e0*/  IMAD.SHL.U32 R0, R153, 0x80, RZ ;  /* 0x0000008099007824 */ /* 0x000fe200078e00ff */
[----:B------:R-:W-:Y:S01]  /*22f0*/  ISETP.GE.AND P0, PT, R152, R7, PT ;  /* 0x000000079800720c */ /* 0x000fe20003f06270 */
[----:B------:R-:W-:Y:S01]  /*2300*/  IMAD R4, R21, UR6, RZ ;  /* 0x0000000615047c24 */ /* 0x000fe2000f8e02ff */
[----:B------:R-:W-:Y:S01]  /*2310*/  SHF.R.S32.HI R9, RZ, 0x1f, R8 ;  /* 0x0000001fff097819 */ /* 0x000fe20000011408 */
[----:B------:R-:W-:Y:S01]  /*2320*/  USEL UR5, URZ, 0x1, !UP1 ;  /* 0x000000013f057887 */ /* 0x000fe2000c800000 */
[----:B------:R-:W-:Y:S01]  /*2330*/  ISETP.GE.OR P0, PT, R0, UR8, P0 ;  /* 0x0000000800007c0c */ /* 0x000fe20008706670 */
[----:B------:R-:W-:Y:S01]  /*2340*/  USEL UR4, URZ, 0x1, !UP0 ;  /* 0x000000013f047887 */ /* 0x000fe2000c000000 */
[----:B------:R-:W-:Y:S01]  /*2350*/  LOP3.LUT R3, R6, 0x40, R3, 0xe2, !PT ;  /* 0x0000004006037812 */ /* 0x000fe200078ee203 */
[----:B------:R-:W-:Y:S01]  /*2360*/  IMAD.WIDE R6, R153, 0x80, RZ ;  /* 0x0000008099067825 */ /* 0x000fe200078e02ff */
[----:B------:R-:W-:Y:S01]  /*2370*/  ULOP3.LUT UR39, UR39, 0x1, URZ, 0xc0, !UPT ;  /* 0x0000000127277892 */ /* 0x000fe2000f8ec03f */
[----:B------:R-:W-:Y:S01]  /*2380*/  IADD3 R0, -R0, UR8, R11 ;  /* 0x0000000800007c10 */ /* 0x000fe2000fffe10b */
[----:B------:R-:W-:Y:S01]  /*2390*/  ULOP3.LUT UR38, UR4, UR38, UR5, 0x96, !UPT ;  /* 0x0000002604267292 */ /* 0x000fe2000f8e9605 */
[C---:B------:R-:W-:Y:S01]  /*23a0*/  IMAD R15, R23.reuse, UR7, R4 ;  /* 0x00000007170f7c24 */ /* 0x040fe2000f8e0204 */
[----:B------:R-:W-:Y:S01]  /*23b0*/  LOP3.LUT R171, R6, R3, R10, 0xfe, !PT ;  /* 0x0000000306ab7212 */ /* 0x000fe200078efe0a */
[----:B------:R-:W-:-:S04]  /*23c0*/  IMAD.WIDE.U32 R4, R23, UR6, R8 ;  /* 0x0000000617047c25 */ /* 0x000fc8000f8e0008 */
[----:B------:R-:W-:Y:S02]  /*23d0*/  IMAD.IADD R5, R5, 0x1, R15 ;  /* 0x0000000105057824 */ /* 0x000fe400078e020f */
[----:B------:R-:W-:Y:S02]  /*23e0*/  IMAD.IADD R3, R13, 0x1, -R152 ;  /* 0x000000010d037824 */ /* 0x000fe400078e0a98 */
[----:B------:R-:W-:Y:S01]  /*23f0*/  IMAD.MOV.U32 R153, RZ, RZ, -0x1 ;  /* 0xffffffffff997424 */ /* 0x000fe200078e00ff */
[----:B------:R-:W-:Y:S06]  /*2400*/  @P0 BRA `(.L_x_32) ;  /* 0x0000007800d80947 */ /* 0x000fec0003800000 */
[----:B------:R-:W0:Y:S01]  /*2410*/  LDC.64 R10, c[0x0][0x5c8] ;  /* 0x00017200ff0a7b82 */ /* 0x000e220000000a00 */
[----:B-----5:R-:W-:Y:S01]  /*2420*/  FSETP.NEU.AND P0, PT, R155, RZ, PT ;  /* 0x000000ff9b00720b */ /* 0x020fe20003f0d000 */
[----:B------:R-:W-:Y:S01]  /*2430*/  BSSY B0, `(.L_x_32) ;  /* 0x00007b3000007945 */ /* 0x000fe20003800000 */
[----:B------:R-:W-:-:S04]  /*2440*/  ISETP.GT.AND P2, PT, R3, RZ, PT ;  /* 0x000000ff0300720c */ /* 0x000fc80003f44270 */
[----:B------:R-:W-:Y:S01]  /*2450*/  ISETP.GT.AND P4, PT, R0, RZ, P2 ;  /* 0x000000ff0000720c */ /* 0x000fe20001784270 */
[-C--:B0-----:R-:W-:Y:S02]  /*2460*/  IMAD R12, R7, R10.reuse, RZ ;  /* 0x0000000a070c7224 */ /* 0x081fe400078e02ff */
[----:B------:R-:W-:-:S04]  /*2470*/  IMAD.WIDE.U32 R162, R171, R10, R4 ;  /* 0x0000000aaba27225 */ /* 0x000fc800078e0004 */
[----:B------:R-:W-:-:S04]  /*2480*/  IMAD R5, R171, R11, R12 ;  /* 0x0000000bab057224 */ /* 0x000fc800078e020c */
[----:B------:R-:W-:Y:S01]  /*2490*/  IMAD.IADD R173, R163, 0x1, R5 ;  /* 0x00000001a3ad7824 */ /* 0x000fe200078e0205 */
[----:B------:R-:W-:Y:S06]  /*24a0*/  @!P0 BRA `(.L_x_33) ;  /* 0x0000005400948947 */ /* 0x000fec0003800000 */
[----:B------:R-:W0:Y:S01]  /*24b0*/  LDC.64 R14, c[0x0][0x5b8] ;  /* 0x00016e00ff0e7b82 */ /* 0x000e220000000a00 */
[----:B------:R-:W-:-:S07]  /*24c0*/  ULDC.64 UR4, c[0x0][0x5c0] ;  /* 0x0001700000047ab9 */ /* 0x000fce0000000a00 */
[----:B------:R-:W1:Y:S08]  /*24d0*/  LDC.64 R168, c[0x0][0x5b0] ;  /* 0x00016c00ffa87b82 */ /* 0x000e700000000a00 */
[----:B------:R-:W2:Y:S01]  /*24e0*/  LDC.64 R12, c[0x0][0x5a8] ;  /* 0x00016a00ff0c7b82 */ /* 0x000ea20000000a00 */
[-C--:B0-----:R-:W-:Y:S02]  /*24f0*/  IMAD R4, R21, R14.reuse, RZ ;  /* 0x0000000e15047224 */ /* 0x081fe400078e02ff */
[----:B------:R-:W-:-:S04]  /*2500*/  IMAD.WIDE.U32 R164, R23, R14, R8 ;  /* 0x0000000e17a47225 */ /* 0x000fc800078e0008 */
[----:B------:R-:W-:Y:S02]  /*2510*/  IMAD R163, R23, R15, R4 ;  /* 0x0000000f17a37224 */ /* 0x000fe400078e0204 */
[-C--:B-1----:R-:W-:Y:S02]  /*2520*/  IMAD R6, R7, R168.reuse, RZ ;  /* 0x000000a807067224 */ /* 0x082fe400078e02ff */
[----:B------:R-:W-:Y:S02]  /*2530*/  IMAD.IADD R21, R165, 0x1, R163 ;  /* 0x00000001a5157824 */ /* 0x000fe400078e02a3 */
[----:B------:R-:W-:Y:S02]  /*2540*/  IMAD.MOV.U32 R20, RZ, RZ, R164 ;  /* 0x000000ffff147224 */ /* 0x000fe400078e00a4 */
[C---:B------:R-:W-:Y:S02]  /*2550*/  IMAD R167, R171.reuse, R169, R6 ;  /* 0x000000a9aba77224 */ /* 0x040fe400078e0206 */
[----:B------:R-:W-:-:S04]  /*2560*/  IMAD.WIDE.U32 R4, R171, R168, R20 ;  /* 0x000000a8ab047225 */ /* 0x000fc800078e0014 */
[----:B------:R-:W-:Y:S01]  /*2570*/  IMAD.IADD R5, R5, 0x1, R167 ;  /* 0x0000000105057824 */ /* 0x000fe200078e02a7 */
[----:B--2---:R-:W-:-:S04]  /*2580*/  LEA R6, P0, R4, R12, 0x2 ;  /* 0x0000000c04067211 */ /* 0x004fc800078010ff */
[----:B------:R-:W-:-:S05]  /*2590*/  LEA.HI.X R7, R4, R13, R5, 0x2, P0 ;  /* 0x0000000d04077211 */ /* 0x000fca00000f1405 */
[----:B------:R0:W2:Y:S01]  /*25a0*/  @P4 LDG.E.LTC128B R15, desc[UR36][R6.64] ;  /* 0x00000024060f4981 */ /* 0x0000a2000c1e1920 */
[----:B------:R-:W-:Y:S01]  /*25b0*/  IMAD.WIDE.U32 R4, R171, R168, R8 ;  /* 0x000000a8ab047225 */ /* 0x000fe200078e0008 */
[----:B------:R-:W-:Y:S01]  /*25c0*/  ISETP.GT.AND P0, PT, R3, 0x1, PT ;  /* 0x000000010300780c */ /* 0x000fe20003f04270 */
[----:B------:R-:W-:Y:S02]  /*25d0*/  BSSY B1, `(.L_x_34) ;  /* 0x0000013000017945 */ /* 0x000fe40003800000 */
[----:B------:R-:W-:Y:S02]  /*25e0*/  IMAD.IADD R5, R167, 0x1, R5 ;  /* 0x00000001a7057824 */ /* 0x000fe400078e0205 */
[----:B------:R-:W-:Y:S02]  /*25f0*/  IMAD.SHL.U32 R160, R168, 0x8, RZ ;  /* 0x00000008a8a07824 */ /* 0x000fe400078e00ff */
[----:B------:R-:W-:Y:S01]  /*2600*/  IMAD.WIDE.U32 R158, R23, R14, R4 ;  /* 0x0000000e179e7225 */ /* 0x000fe200078e0004 */
[----:B------:R-:W-:-:S03]  /*2610*/  LEA R4, P1, R162, UR4, 0x2 ;  /* 0x00000004a2047c11 */ /* 0x000fc6000f8210ff */
[----:B0-----:R-:W-:Y:S01]  /*2620*/  IMAD.IADD R7, R163, 0x1, R159 ;  /* 0x00000001a3077824 */ /* 0x001fe200078e029f */
[----:B------:R-:W-:Y:S02]  /*2630*/  LEA.HI.X R5, R162, UR5, R173, 0x2, P1 ;  /* 0x00000005a2057c11 */ /* 0x000fe400088f14ad */
[----:B------:R-:W-:Y:S02]  /*2640*/  ISETP.GT.AND P1, PT, R0, RZ, P0 ;  /* 0x000000ff0000720c */ /* 0x000fe40000724270 */
[----:B------:R-:W-:-:S04]  /*2650*/  LEA R6, P3, R158, R12, 0x2 ;  /* 0x0000000c9e067211 */ /* 0x000fc800078610ff */
[----:B------:R-:W-:Y:S02]  /*2660*/  LEA.HI.X R7, R158, R13, R7, 0x2, P3 ;  /* 0x0000000d9e077211 */ /* 0x000fe400018f1407 */
[----:B--2---:R-:W-:-:S05]  /*2670*/  LOP3.LUT R152, R15, 0xffffe000, RZ, 0xc0, !PT ;  /* 0xffffe0000f987812 */ /* 0x004fca00078ec0ff */
[----:B------:R-:W-:-:S04]  /*2680*/  FMUL R161, R152, R155 ;  /* 0x0000009b98a17220 */ /* 0x000fc80000400000 */
[----:B------:R-:W-:Y:S01]  /*2690*/  FFMA R175, R24, R154, R161 ;  /* 0x0000009a18af7223 */ /* 0x000fe200000000a1 */
[----:B------:R-:W-:-:S04]  /*26a0*/  SHF.L.U64.HI R161, R168, 0x3, R169 ;  /* 0x00000003a8a17819 */ /* 0x000fc800000102a9 */
[----:B------:R-:W-:Y:S01]  /*26b0*/  F2FP.TF32.F32.PACK_B R175, R175 ;  /* 0x000000afffaf723e */ /* 0x000fe200024050ff */
[----:B------:R-:W-:-:S04]  /*26c0*/  IMAD.WIDE.U32 R160, R171, R168, R160 ;  /* 0x000000a8aba07225 */ /* 0x000fc800078e00a0 */
[----:B------:R0:W-:Y:S01]  /*26d0*/  @P4 STG.E desc[UR36][R4.64], R175 ;  /* 0x000000af04004986 */ /* 0x0001e2000c101924 */
[----:B------:R-:W-:Y:S05]  /*26e0*/  @!P1 BRA `(.L_x_35) ;  /* 0x0000000000049947 */ /* 0x000fea0003800000 */
[----:B------:R1:W5:Y:S02]  /*26f0*/  LDG.E.LTC128B R15, desc[UR36][R6.64+0x4] ;  /* 0x00000424060f7981 */ /* 0x000364000c1e1920 */
.L_x_35:
[----:B------:R-:W-:Y:S05]  /*2700*/  BSYNC B1 ;  /* 0x0000000000017941 */ /* 0x000fea0003800000 */
.L_x_34:
[----:B-----5:R-:W-:Y:S01]  /*2710*/  LOP3.LUT R20, R15, 0xffffe000, RZ, 0xc0, !PT ;  /* 0xffffe0000f147812 */ /* 0x020fe200078ec0ff */
[----:B------:R-:W-:Y:S01]  /*2720*/  IMAD.IADD R167, R167, 0x1, R161 ;  /* 0x00000001a7a77824 */ /* 0x000fe200078e02a1 */
[----:B------:R-:W-:Y:S01]  /*2730*/  IADD3 R164, P3, R164, R160, RZ ;  /* 0x000000a0a4a47210 */ /* 0x000fe20007f7e0ff */
[----:B------:R-:W-:Y:S01]  /*2740*/  IMAD.MOV.U32 R152, RZ, RZ, R15 ;  /* 0x000000ffff987224 */ /* 0x000fe200078e000f */
[----:B------:R-:W-:Y:S01]  /*2750*/  ISETP.GT.AND P2, PT, R0, 0x8, P2 ;  /* 0x000000080000780c */ /* 0x000fe20001744270 */
[----:B------:R-:W-:Y:S02]  /*2760*/  FMUL R20, R20, R155 ;  /* 0x0000009b14147220 */ /* 0x000fe40000400000 */
[----:B------:R-:W-:Y:S02]  /*2770*/  IMAD.X R21, R167, 0x1, R21, P3 ;  /* 0x00000001a7157824 */ /* 0x000fe400018e0615 */
[----:B------:R-:W-:Y:S01]  /*2780*/  FFMA R159, R25, R154, R20 ;  /* 0x0000009a199f7223 */ /* 0x000fe20000000014 */
[----:B------:R-:W-:-:S04]  /*2790*/  LEA R20, P3, R164, R12, 0x2 ;  /* 0x0000000ca4147211 */ /* 0x000fc800078610ff */
[----:B------:R-:W-:Y:S02]  /*27a0*/  F2FP.TF32.F32.PACK_B R159, R159 ;  /* 0x0000009fff9f723e */ /* 0x000fe400024050ff */
[----:B------:R-:W-:-:S03]  /*27b0*/  LEA.HI.X R21, R164, R13, R21, 0x2, P3 ;  /* 0x0000000da4157211 */ /* 0x000fc600018f1415 */
[----:B------:R2:W-:Y:S04]  /*27c0*/  @P1 STG.E desc[UR36][R4.64+0x4], R159 ;  /* 0x0000049f04001986 */ /* 0x0005e8000c101924 */
[----:B------:R-:W3:Y:S01]  /*27d0*/  @P2 LDG.E.LTC128B R152, desc[UR36][R20.64] ;  /* 0x0000002414982981 */ /* 0x000ee2000c1e1920 */
[----:B------:R-:W-:Y:S01]  /*27e0*/  IADD3 R8, P1, R8, R160, RZ ;  /* 0x000000a008087210 */ /* 0x000fe20007f3e0ff */
[----:B------:R-:W-:Y:S01]  /*27f0*/  BSSY B1, `(.L_x_36) ;  /* 0x0000011000017945 */ /* 0x000fe20003800000 */
[----:B------:R-:W-:Y:S02]  /*2800*/  SHF.L.U64.HI R11, R10, 0x5, R11 ;  /* 0x000000050a0b7819 */ /* 0x000fe4000001020b */
[----:B------:R-:W-:Y:S01]  /*2810*/  ISETP.GT.AND P0, PT, R0, 0x8, P0 ;  /* 0x000000080000780c */ /* 0x000fe20000704270 */
[----:B------:R-:W-:Y:S01]  /*2820*/  IMAD.X R9, R9, 0x1, R167, P1 ;  /* 0x0000000109097824 */ /* 0x000fe200008e06a7 */
[----:B------:R-:W-:Y:S01]  /*2830*/  LEA R10, P1, R10, R4, 0x5 ;  /* 0x000000040a0a7211 */ /* 0x000fe200078228ff */
[----:B------:R-:W-:-:S04]  /*2840*/  IMAD.WIDE.U32 R14, R23, R14, R8 ;  /* 0x0000000e170e7225 */ /* 0x000fc800078e0008 */
[----:B------:R-:W-:Y:S01]  /*2850*/  IMAD.X R11, R11, 0x1, R5, P1 ;  /* 0x000000010b0b7824 */ /* 0x000fe200008e0605 */
[----:B------:R-:W-:Y:S01]  /*2860*/  LEA R8, P3, R14, R12, 0x2 ;  /* 0x0000000c0e087211 */ /* 0x000fe200078610ff */
[----:B------:R-:W-:-:S05]  /*2870*/  IMAD.IADD R9, R163, 0x1, R15 ;  /* 0x00000001a3097824 */ /* 0x000fca00078e020f */
[----:B------:R-:W-:Y:S02]  /*2880*/  LEA.HI.X R9, R14, R13, R9, 0x2, P3 ;  /* 0x0000000d0e097211 */ /* 0x000fe400018f1409 */
[----:B---3--:R-:W-:-:S05]  /*2890*/  LOP3.LUT R24, R152, 0xffffe000, RZ, 0xc0, !PT ;  /* 0xffffe00098187812 */ /* 0x008fca00078ec0ff */
[----:B------:R-:W-:-:S04]  /*28a0*/  FMUL R25, R24, R155 ;  /* 0x0000009b18197220 */ /* 0x000fc80000400000 */
[----:B------:R-:W-:-:S05]  /*28b0*/  FFMA R25, R26, R154, R25 ;  /* 0x0000009a1a197223 */ /* 0x000fca0000000019 */
[----:B------:R-:W-:-:S05]  /*28c0*/  F2FP.TF32.F32.PACK_B R25, R25 ;  /* 0x00000019ff19723e */ /* 0x000fca00024050ff */
[----:B------:R2:W-:Y:S01]  /*28d0*/  @P2 STG.E desc[UR36][R10.64], R25 ;  /* 0x000000190a002986 */ /* 0x0005e2000c101924 */
[----:B------:R-:W-:Y:S05]  /*28e0*/  @!P0 BRA `(.L_x_37) ;  /* 0x0000000000048947 */ /* 0x000fea0003800000 */
[----:B------:R3:W5:Y:S02]  /*28f0*/  LDG.E.LTC128B R152, desc[UR36][R8.64+0x4] ;  /* 0x0000042408987981 */ /* 0x000764000c1e1920 */
.L_x_37:
[----:B------:R-:W-:Y:S05]  /*2900*/  BSYNC B1 ;  /* 0x0000000000017941 */ /* 0x000fea0003800000 */
.L_x_36:
[----:B-----5:R-:W-:Y:S01]  /*2910*/  LOP3.LUT R12, R152, 0xffffe000, RZ, 0xc0, !PT ;  /* 0xffffe000980c7812 */ /* 0x020fe200078ec0ff */
[----:B------:R-:W-:Y:S01]  /*2920*/  BSSY B1, `(.L_x_38) ;  /* 0x0000009000017945 */ /* 0x000fe20003800000 */
[----:B------:R-:W-:-:S03]  /*2930*/  ISETP.GT.AND P1, PT, R3, 0x8, PT ;  /* 0x000000080300780c */ /* 0x000fc60003f24270 */
[----:B------:R-:W-:Y:S01]  /*2940*/  FMUL R12, R12, R155 ;  /* 0x0000009b0c0c7220 */ /* 0x000fe20000400000 */
[----:B------:R-:W-:-:S03]  /*2950*/  ISETP.GT.AND P2, PT, R0, RZ, P1 ;  /* 0x000000ff0000720c */ /* 0x000fc60000f44270 */
[----:B------:R-:W-:-:S05]  /*2960*/  FFMA R27, R27, R154, R12 ;  /* 0x0000009a1b1b7223 */ /* 0x000fca000000000c */
[----:B------:R-:W-:-:S05]  /*2970*/  F2FP.TF32.F32.PACK_B R27, R27 ;  /* 0x0000001bff1b723e */ /* 0x000fca00024050ff */
[----:B------:R4:W-:Y:S01]  /*2980*/  @P0 STG.E desc[UR36][R10.64+0x4], R27 ;  /* 0x0000041b0a000986 */ /* 0x0009e2000c101924 */
[----:B------:R-:W-:Y:S05]  /*2990*/  @!P2 BRA `(.L_x_39) ;  /* 0x000000000004a947 */ /* 0x000fea0003800000 */
[----:B------:R0:W5:Y:S02]  /*29a0*/  LDG.E.LTC128B R152, desc[UR36][R6.64+0x20] ;  /* 0x0000202406987981 */ /* 0x000164000c1e1920 */
.L_x_39:
[----:B------:R-:W-:Y:S05]  /*29b0*/  BSYNC B1 ;  /* 0x0000000000017941 */ /* 0x000fea0003800000 */
.L_x_38:
        /* <DEDUP_REMOVED lines=10> */
.L_x_41:
[----:B------:R-:W-:Y:S05]  /*2a60*/  BSYNC B1 ;  /* 0x0000000000017941 */ /* 0x000fea0003800000 */
.L_x_40:
[----:B-----5:R-:W-:Y:S01]  /*2a70*/  LOP3.LUT R12, R152, 0xffffe000, RZ, 0xc0, !PT ;  /* 0xffffe000980c7812 */ /* 0x020fe200078ec0ff */
[----:B------:R-:W-:Y:S01]  /*2a80*/  BSSY B1, `(.L_x_42) ;  /* 0x0000008000017945 */ /* 0x000fe20003800000 */
[----:B------:R-:W-:-:S03]  /*2a90*/  ISETP.GT.AND P1, PT, R0, 0x8, P1 ;  /* 0x000000080000780c */ /* 0x000fc60000f24270 */
[----:B------:R-:W-:-:S04]  /*2aa0*/  FMUL R12, R12, R155 ;  /* 0x0000009b0c0c7220 */ /* 0x000fc80000400000 */
[----:B------:R-:W-:-:S05]  /*2ab0*/  FFMA R29, R29, R154, R12 ;  /* 0x0000009a1d1d7223 */ /* 0x000fca000000000c */
[----:B------:R-:W-:-:S05]  /*2ac0*/  F2FP.TF32.F32.PACK_B R29, R29 ;  /* 0x0000001dff1d723e */ /* 0x000fca00024050ff */
[----:B------:R0:W-:Y:S01]  /*2ad0*/  @P3 STG.E desc[UR36][R4.64+0x24], R29 ;  /* 0x0000241d04003986 */ /* 0x0001e2000c101924 */
[----:B------:R-:W-:Y:S05]  /*2ae0*/  @!P1 BRA `(.L_x_43) ;  /* 0x0000000000049947 */ /* 0x000fea0003800000 */
[----:B------:R0:W5:Y:S02]  /*2af0*/  LDG.E.LTC128B R152, desc[UR36][R8.64+0x20] ;  /* 0x0000202408987981 */ /* 0x000164000c1e1920 */
.L_x_43:
[----:B------:R-:W-:Y:S05]  /*2b00*/  BSYNC B1 ;  /* 0x0000000000017941 */ /* 0x000fea0003800000 */
.L_x_42:
[----:B-----5:R-:W-:Y:S01]  /*2b10*/  LOP3.LUT R12, R152, 0xffffe000, RZ, 0xc0, !PT ;  /* 0xffffe000980c7812 */ /* 0x020fe200078ec0ff */
[----:B------:R-:W-:Y:S01]  /*2b20*/  BSSY B1, `(.L_x_44) ;  /* 0x0000008000017945 */ /* 0x000fe20003800000 */
[----:B------:R-:W-:-:S03]  /*2b30*/  ISETP.GT.AND P0, PT, R0, 0x8, P0 ;  /* 0x000000080000780c */ /* 0x000fc60000704270 */
[----:B0-----:R-:W-:-:S04]  /*2b40*/  FMUL R13, R12, R155 ;  /* 0x0000009b0c0d7220 */ /* 0x001fc80000400000 */
[----:B------:R-:W-:-:S05]  /*2b50*/  FFMA R13, R30, R154, R13 ;  /* 0x0000009a1e0d7223 */ /* 0x000fca000000000d */
[----:B------:R-:W-:-:S05]  /*2b60*/  F2FP.TF32.F32.PACK_B R13, R13 ;  /* 0x0000000dff0d723e */ /* 0x000fca00024050ff */
[----:B------:R0:W-:Y:S01]  /*2b70*/  @P1 STG.E desc[UR36][R10.64+0x20], R13 ;  /* 0x0000200d0a001986 */ /* 0x0001e2000c101924 */
[----:B------:R-:W-:Y:S05]  /*2b80*/  @!P0 BRA `(.L_x_45) ;  /* 0x0000000000048947 */ /* 0x000fea0003800000 */
[----:B------:R0:W5:Y:S02]  /*2b90*/  LDG.E.LTC128B R152, desc[UR36][R8.64+0x24] ;  /* 0x0000242408987981 */ /* 0x000164000c1e1920 */
.L_x_45:
[----:B------:R-:W-:Y:S05]  /*2ba0*/  BSYNC B1 ;  /* 0x0000000000017941 */ /* 0x000fea0003800000 */
.L_x_44:
        /* <DEDUP_REMOVED lines=10> */
.L_x_47:
[----:B------:R-:W-:Y:S05]  /*2c50*/  BSYNC B1 ;  /* 0x0000000000017941 */ /* 0x000fea0003800000 */
.L_x_46:
[----:B-----5:R-:W-:Y:S01]  /*2c60*/  LOP3.LUT R12, R152, 0xffffe000, RZ, 0xc0, !PT ;  /* 0xffffe000980c7812 */ /* 0x020fe200078ec0ff */
[----:B------:R-:W-:Y:S01]  /*2c70*/  BSSY B1, `(.L_x_48) ;  /* 0x0000009000017945 */ /* 0x000fe20003800000 */
[----:B------:R-:W-:-:S03]  /*2c80*/  ISETP.GT.AND P0, PT, R3, 0x11, PT ;  /* 0x000000110300780c */ /* 0x000fc60003f04270 */
[----:B0-----:R-:W-:Y:S01]  /*2c90*/  FMUL R13, R12, R155 ;  /* 0x0000009b0c0d7220 */ /* 0x001fe20000400000 */
[----:B------:R-:W-:-:S03]  /*2ca0*/  ISETP.GT.AND P3, PT, R0, RZ, P0 ;  /* 0x000000ff0000720c */ /* 0x000fc60000764270 */
[----:B------:R-:W-:-:S05]  /*2cb0*/  FFMA R13, R32, R154, R13 ;  /* 0x0000009a200d7223 */ /* 0x000fca000000000d */
[----:B------:R-:W-:-:S05]  /*2cc0*/  F2FP.TF32.F32.PACK_B R13, R13 ;  /* 0x0000000dff0d723e */ /* 0x000fca00024050ff */
[----:B------:R0:W-:Y:S01]  /*2cd0*/  @P2 STG.E desc[UR36][R4.64+0x40], R13 ;  /* 0x0000400d04002986 */ /* 0x0001e2000c101924 */
[----:B------:R-:W-:Y:S05]  /*2ce0*/  @!P3 BRA `(.L_x_49) ;  /* 0x000000000004b947 */ /* 0x000fea0003800000 */
[----:B------:R0:W5:Y:S02]  /*2cf0*/  LDG.E.LTC128B R152, desc[UR36][R6.64+0x44] ;  /* 0x0000442406987981 */ /* 0x000164000c1e1920 */
.L_x_49:
[----:B------:R-:W-:Y:S05]  /*2d00*/  BSYNC B1 ;  /* 0x0000000000017941 */ /* 0x000fea0003800000 */
.L_x_48:
        /* <DEDUP_REMOVED lines=9> */
.L_x_51:
[----:B------:R-:W-:Y:S05]  /*2da0*/  BSYNC B1 ;  /* 0x0000000000017941 */ /* 0x000fea0003800000 */
.L_x_50:
        /* <DEDUP_REMOVED lines=9> */
.L_x_53:
[----:B------:R-:W-:Y:S05]  /*2e40*/  BSYNC B1 ;  /* 0x0000000000017941 */ /* 0x000fea0003800000 */
.L_x_52:
        /* <DEDUP_REMOVED lines=10> */
.L_x_55:
[----:B------:R-:W-:Y:S05]  /*2ef0*/  BSYNC B1 ;  /* 0x0000000000017941 */ /* 0x000fea0003800000 */
.L_x_54:
        /* <DEDUP_REMOVED lines=10> */
.L_x_57:
[----:B------:R-:W-:Y:S05]  /*2fa0*/  BSYNC B1 ;  /* 0x0000000000017941 */ /* 0x000fea0003800000 */
.L_x_56:
        /* <DEDUP_REMOVED lines=9> */
.L_x_59:
[----:B------:R-:W-:Y:S05]  /*3040*/  BSYNC B1 ;  /* 0x0000000000017941 */ /* 0x000fea0003800000 */
.L_x_58:
        /* <DEDUP_REMOVED lines=9> */
.L_x_61:
[----:B------:R-:W-:Y:S05]  /*30e0*/  BSYNC B1 ;  /* 0x0000000000017941 */ /* 0x000fea0003800000 */
.L_x_60:
        /* <DEDUP_REMOVED lines=10> */
.L_x_63:
[----:B------:R-:W-:Y:S05]  /*3190*/  BSYNC B1 ;  /* 0x0000000000017941 */ /* 0x000fea0003800000 */
.L_x_62:
        /* <DEDUP_REMOVED lines=10> */
.L_x_65:
[----:B------:R-:W-:Y:S05]  /*3240*/  BSYNC B1 ;  /* 0x0000000000017941 */ /* 0x000fea0003800000 */
.L_x_64:
        /* <DEDUP_REMOVED lines=9> */
.L_x_67:
[----:B------:R-:W-:Y:S05]  /*32e0*/  BSYNC B1 ;  /* 0x0000000000017941 */ /* 0x000fea0003800000 */
.L_x_66:
        /* <DEDUP_REMOVED lines=9> */
.L_x_69:
[----:B------:R-:W-:Y:S05]  /*3380*/  BSYNC B1 ;  /* 0x0000000000017941 */ /* 0x000fea0003800000 */
.L_x_68:
        /* <DEDUP_REMOVED lines=10> */
.L_x_71:
[----:B------:R-:W-:Y:S05]  /*3430*/  BSYNC B1 ;  /* 0x0000000000017941 */ /* 0x000fea0003800000 */
.L_x_70:
        /* <DEDUP_REMOVED lines=10> */
.L_x_73:
[----:B------:R-:W-:Y:S05]  /*34e0*/  BSYNC B1 ;  /* 0x0000000000017941 */ /* 0x000fea0003800000 */
.L_x_72:
        /* <DEDUP_REMOVED lines=9> */
.L_x_75:
[----:B------:R-:W-:Y:S05]  /*3580*/  BSYNC B1 ;  /* 0x0000000000017941 */ /* 0x000fea0003800000 */
.L_x_74:
        /* <DEDUP_REMOVED lines=9> */
.L_x_77:
[----:B------:R-:W-:Y:S05]  /*3620*/  BSYNC B1 ;  /* 0x0000000000017941 */ /* 0x000fea0003800000 */
.L_x_76:
        /* <DEDUP_REMOVED lines=10> */
.L_x_79:
[----:B------:R-:W-:Y:S05]  /*36d0*/  BSYNC B1 ;  /* 0x0000000000017941 */ /* 0x000fea0003800000 */
.L_x_78:
        /* <DEDUP_REMOVED lines=10> */
.L_x_81:
[----:B------:R-:W-:Y:S05]  /*3780*/  BSYNC B1 ;  /* 0x0000000000017941 */ /* 0x000fea0003800000 */
.L_x_80:
        /* <DEDUP_REMOVED lines=9> */
.L_x_83:
[----:B------:R-:W-:Y:S05]  /*3820*/  BSYNC B1 ;  /* 0x0000000000017941 */ /* 0x000fea0003800000 */
.L_x_82:
        /* <DEDUP_REMOVED lines=9> */
.L_x_85:
[----:B------:R-:W-:Y:S05]  /*38c0*/  BSYNC B1 ;  /* 0x0000000000017941 */ /* 0x000fea0003800000 */
.L_x_84:
        /* <DEDUP_REMOVED lines=10> */
.L_x_87:
[----:B------:R-:W-:Y:S05]  /*3970*/  BSYNC B1 ;  /* 0x0000000000017941 */ /* 0x000fea0003800000 */
.L_x_86:
        /* <DEDUP_REMOVED lines=10> */
.L_x_89:
[----:B------:R-:W-:Y:S05]  /*3a20*/  BSYNC B1 ;  /* 0x0000000000017941 */ /* 0x000fea0003800000 */
.L_x_88:
        /* <DEDUP_REMOVED lines=9> */
.L_x_91:
[----:B------:R-:W-:Y:S05]  /*3ac0*/  BSYNC B1 ;  /* 0x0000000000017941 */ /* 0x000fea0003800000 */
.L_x_90:
        /* <DEDUP_REMOVED lines=9> */
.L_x_93:
[----:B------:R-:W-:Y:S05]  /*3b60*/  BSYNC B1 ;  /* 0x0000000000017941 */ /* 0x000fea0003800000 */
.L_x_92:
        /* <DEDUP_REMOVED lines=10> */
.L_x_95:
[----:B------:R-:W-:Y:S05]  /*3c10*/  BSYNC B1 ;  /* 0x0000000000017941 */ /* 0x000fea0003800000 */
.L_x_94:
        /* <DEDUP_REMOVED lines=10> */
.L_x_97:
[----:B------:R-:W-:Y:S05]  /*3cc0*/  BSYNC B1 ;  /* 0x0000000000017941 */ /* 0x000fea0003800000 */
.L_x_96:
        /* <DEDUP_REMOVED lines=9> */
.L_x_99:
[----:B------:R-:W-:Y:S05]  /*3d60*/  BSYNC B1 ;  /* 0x0000000000017941 */ /* 0x000fea0003800000 */
.L_x_98:
        /* <DEDUP_REMOVED lines=9> */
.L_x_101:
[----:B------:R-:W-:Y:S05]  /*3e00*/  BSYNC B1 ;  /* 0x0000000000017941 */ /* 0x000fea0003800000 */
.L_x_100:
        /* <DEDUP_REMOVED lines=10> */
.L_x_103:
[----:B------:R-:W-:Y:S05]  /*3eb0*/  BSYNC B1 ;  /* 0x0000000000017941 */ /* 0x000fea0003800000 */
.L_x_102:
        /* <DEDUP_REMOVED lines=10> */
.L_x_105:
[----:B------:R-:W-:Y:S05]  /*3f60*/  BSYNC B1 ;  /* 0x0000000000017941 */ /* 0x000fea0003800000 */
.L_x_104:
        /* <DEDUP_REMOVED lines=9> */
.L_x_107:
[----:B------:R-:W-:Y:S05]  /*4000*/  BSYNC B1 ;  /* 0x0000000000017941 */ /* 0x000fea0003800000 */
.L_x_106:
        /* <DEDUP_REMOVED lines=9> */
.L_x_109:
[----:B------:R-:W-:Y:S05]  /*40a0*/  BSYNC B1 ;  /* 0x0000000000017941 */ /* 0x000fea0003800000 */
.L_x_108:
        /* <DEDUP_REMOVED lines=10> */
.L_x_111:
[----:B------:R-:W-:Y:S05]  /*4150*/  BSYNC B1 ;  /* 0x0000000000017941 */ /* 0x000fea0003800000 */
.L_x_110:
        /* <DEDUP_REMOVED lines=10> */
.L_x_113:
[----:B------:R-:W-:Y:S05]  /*4200*/  BSYNC B1 ;  /* 0x0000000000017941 */ /* 0x000fea0003800000 */
.L_x_112:
        /* <DEDUP_REMOVED lines=9> */
.L_x_115:
[----:B------:R-:W-:Y:S05]  /*42a0*/  BSYNC B1 ;  /* 0x0000000000017941 */ /* 0x000fea0003800000 */
.L_x_114:
        /* <DEDUP_REMOVED lines=9> */
.L_x_117:
[----:B------:R-:W-:Y:S05]  /*4340*/  BSYNC B1 ;  /* 0x0000000000017941 */ /* 0x000fea0003800000 */
.L_x_116:
        /* <DEDUP_REMOVED lines=10> */
.L_x_119:
[----:B------:R-:W-:Y:S05]  /*43f0*/  BSYNC B1 ;  /* 0x0000000000017941 */ /* 0x000fea0003800000 */
.L_x_118:
        /* <DEDUP_REMOVED lines=10> */
.L_x_121:
[----:B------:R-:W-:Y:S05]  /*44a0*/  BSYNC B1 ;  /* 0x0000000000017941 */ /* 0x000fea0003800000 */
.L_x_120:
        /* <DEDUP_REMOVED lines=9> */
.L_x_123:
[----:B------:R-:W-:Y:S05]  /*4540*/  BSYNC B1 ;  /* 0x0000000000017941 */ /* 0x000fea0003800000 */
.L_x_122:
        /* <DEDUP_REMOVED lines=9> */
.L_x_125:
[----:B------:R-:W-:Y:S05]  /*45e0*/  BSYNC B1 ;  /* 0x0000000000017941 */ /* 0x000fea0003800000 */
.L_x_124:
        /* <DEDUP_REMOVED lines=10> */
.L_x_127:
[----:B------:R-:W-:Y:S05]  /*4690*/  BSYNC B1 ;  /* 0x0000000000017941 */ /* 0x000fea0003800000 */
.L_x_126:
        /* <DEDUP_REMOVED lines=10> */
.L_x_129:
[----:B------:R-:W-:Y:S05]  /*4740*/  BSYNC B1 ;  /* 0x0000000000017941 */ /* 0x000fea0003800000 */
.L_x_128:
        /* <DEDUP_REMOVED lines=9> */
.L_x_131:
[----:B------:R-:W-:Y:S05]  /*47e0*/  BSYNC B1 ;  /* 0x0000000000017941 */ /* 0x000fea0003800000 */
.L_x_130:
        /* <DEDUP_REMOVED lines=9> */
.L_x_133:
[----:B------:R-:W-:Y:S05]  /*4880*/  BSYNC B1 ;  /* 0x0000000000017941 */ /* 0x000fea0003800000 */
.L_x_132:
        /* <DEDUP_REMOVED lines=10> */
.L_x_135:
[----:B------:R-:W-:Y:S05]  /*4930*/  BSYNC B1 ;  /* 0x0000000000017941 */ /* 0x000fea0003800000 */
.L_x_134:
        /* <DEDUP_REMOVED lines=10> */
.L_x_137:
[----:B------:R-:W-:Y:S05]  /*49e0*/  BSYNC B1 ;  /* 0x0000000000017941 */ /* 0x000fea0003800000 */
.L_x_136:
        /* <DEDUP_REMOVED lines=9> */
.L_x_139:
[----:B------:R-:W-:Y:S05]  /*4a80*/  BSYNC B1 ;  /* 0x0000000000017941 */ /* 0x000fea0003800000 */
.L_x_138:
        /* <DEDUP_REMOVED lines=9> */
.L_x_141:
[----:B------:R-:W-:Y:S05]  /*4b20*/  BSYNC B1 ;  /* 0x0000000000017941 */ /* 0x000fea0003800000 */
.L_x_140:
        /* <DEDUP_REMOVED lines=10> */
.L_x_143:
[----:B------:R-:W-:Y:S05]  /*4bd0*/  BSYNC B1 ;  /* 0x0000000000017941 */ /* 0x000fea0003800000 */
.L_x_142:
        /* <DEDUP_REMOVED lines=10> */
.L_x_145:
[----:B------:R-:W-:Y:S05]  /*4c80*/  BSYNC B1 ;  /* 0x0000000000017941 */ /* 0x000fea0003800000 */
.L_x_144:
        /* <DEDUP_REMOVED lines=9> */
.L_x_147:
[----:B------:R-:W-:Y:S05]  /*4d20*/  BSYNC B1 ;  /* 0x0000000000017941 */ /* 0x000fea0003800000 */
.L_x_146:
        /* <DEDUP_REMOVED lines=9> */
.L_x_149:
[----:B------:R-:W-:Y:S05]  /*4dc0*/  BSYNC B1 ;  /* 0x0000000000017941 */ /* 0x000fea0003800000 */
.L_x_148:
        /* <DEDUP_REMOVED lines=10> */
.L_x_151:
[----:B------:R-:W-:Y:S05]  /*4e70*/  BSYNC B1 ;  /* 0x0000000000017941 */ /* 0x000fea0003800000 */
.L_x_150:
        /* <DEDUP_REMOVED lines=10> */
.L_x_153:
[----:B------:R-:W-:Y:S05]  /*4f20*/  BSYNC B1 ;  /* 0x0000000000017941 */ /* 0x000fea0003800000 */
.L_x_152:
        /* <DEDUP_REMOVED lines=9> */
.L_x_155:
[----:B------:R-:W-:Y:S05]  /*4fc0*/  BSYNC B1 ;  /* 0x0000000000017941 */ /* 0x000fea0003800000 */
.L_x_154:
        /* <DEDUP_REMOVED lines=9> */
.L_x_157:
[----:B------:R-:W-:Y:S05]  /*5060*/  BSYNC B1 ;  /* 0x0000000000017941 */ /* 0x000fea0003800000 */
.L_x_156:
        /* <DEDUP_REMOVED lines=10> */
.L_x_159:
[----:B------:R-:W-:Y:S05]  /*5110*/  BSYNC B1 ;  /* 0x0000000000017941 */ /* 0x000fea0003800000 */
.L_x_158:
        /* <DEDUP_REMOVED lines=10> */
.L_x_161:
[----:B------:R-:W-:Y:S05]  /*51c0*/  BSYNC B1 ;  /* 0x0000000000017941 */ /* 0x000fea0003800000 */
.L_x_160:
        /* <DEDUP_REMOVED lines=9> */
.L_x_163:
[----:B------:R-:W-:Y:S05]  /*5260*/  BSYNC B1 ;  /* 0x0000000000017941 */ /* 0x000fea0003800000 */
.L_x_162:
        /* <DEDUP_REMOVED lines=9> */
.L_x_165:
[----:B------:R-:W-:Y:S05]  /*5300*/  BSYNC B1 ;  /* 0x0000000000017941 */ /* 0x000fea0003800000 */
.L_x_164:
        /* <DEDUP_REMOVED lines=10> */
.L_x_167:
[----:B------:R-:W-:Y:S05]  /*53b0*/  BSYNC B1 ;  /* 0x0000000000017941 */ /* 0x000fea0003800000 */
.L_x_166:
        /* <DEDUP_REMOVED lines=10> */
.L_x_169:
[----:B------:R-:W-:Y:S05]  /*5460*/  BSYNC B1 ;  /* 0x0000000000017941 */ /* 0x000fea0003800000 */
.L_x_168:
        /* <DEDUP_REMOVED lines=9> */
.L_x_171:
[----:B------:R-:W-:Y:S05]  /*5500*/  BSYNC B1 ;  /* 0x0000000000017941 */ /* 0x000fea0003800000 */
.L_x_170:
        /* <DEDUP_REMOVED lines=9> */
.L_x_173:
[----:B------:R-:W-:Y:S05]  /*55a0*/  BSYNC B1 ;  /* 0x0000000000017941 */ /* 0x000fea0003800000 */
.L_x_172:
        /* <DEDUP_REMOVED lines=10> */
.L_x_175:
[----:B------:R-:W-:Y:S05]  /*5650*/  BSYNC B1 ;  /* 0x0000000000017941 */ /* 0x000fea0003800000 */
.L_x_174:
        /* <DEDUP_REMOVED lines=10> */
.L_x_177:
[----:B------:R-:W-:Y:S05]  /*5700*/  BSYNC B1 ;  /* 0x0000000000017941 */ /* 0x000fea0003800000 */
.L_x_176:
        /* <DEDUP_REMOVED lines=9> */
.L_x_179:
[----:B------:R-:W-:Y:S05]  /*57a0*/  BSYNC B1 ;  /* 0x0000000000017941 */ /* 0x000fea0003800000 */
.L_x_178:
        /* <DEDUP_REMOVED lines=9> */
.L_x_181:
[----:B------:R-:W-:Y:S05]  /*5840*/  BSYNC B1 ;  /* 0x0000000000017941 */ /* 0x000fea0003800000 */
.L_x_180:
        /* <DEDUP_REMOVED lines=10> */
.L_x_183:
[----:B------:R-:W-:Y:S05]  /*58f0*/  BSYNC B1 ;  /* 0x0000000000017941 */ /* 0x000fea0003800000 */
.L_x_182:
        /* <DEDUP_REMOVED lines=10> */
.L_x_185:
[----:B------:R-:W-:Y:S05]  /*59a0*/  BSYNC B1 ;  /* 0x0000000000017941 */ /* 0x000fea0003800000 */
.L_x_184:
        /* <DEDUP_REMOVED lines=9> */
.L_x_187:
[----:B------:R-:W-:Y:S05]  /*5a40*/  BSYNC B1 ;  /* 0x0000000000017941 */ /* 0x000fea0003800000 */
.L_x_186:
        /* <DEDUP_REMOVED lines=9> */
.L_x_189:
[----:B------:R-:W-:Y:S05]  /*5ae0*/  BSYNC B1 ;  /* 0x0000000000017941 */ /* 0x000fea0003800000 */
.L_x_188:
        /* <DEDUP_REMOVED lines=10> */
.L_x_191:
[----:B------:R-:W-:Y:S05]  /*5b90*/  BSYNC B1 ;  /* 0x0000000000017941 */ /* 0x000fea0003800000 */
.L_x_190:
        /* <DEDUP_REMOVED lines=10> */
.L_x_193:
[----:B------:R-:W-:Y:S05]  /*5c40*/  BSYNC B1 ;  /* 0x0000000000017941 */ /* 0x000fea0003800000 */
.L_x_192:
        /* <DEDUP_REMOVED lines=9> */
.L_x_195:
[----:B------:R-:W-:Y:S05]  /*5ce0*/  BSYNC B1 ;  /* 0x0000000000017941 */ /* 0x000fea0003800000 */
.L_x_194:
        /* <DEDUP_REMOVED lines=9> */
.L_x_197:
[----:B------:R-:W-:Y:S05]  /*5d80*/  BSYNC B1 ;  /* 0x0000000000017941 */ /* 0x000fea0003800000 */
.L_x_196:
        /* <DEDUP_REMOVED lines=10> */
.L_x_199:
[----:B------:R-:W-:Y:S05]  /*5e30*/  BSYNC B1 ;  /* 0x0000000000017941 */ /* 0x000fea0003800000 */
.L_x_198:
        /* <DEDUP_REMOVED lines=10> */
.L_x_201:
[----:B------:R-:W-:Y:S05]  /*5ee0*/  BSYNC B1 ;  /* 0x0000000000017941 */ /* 0x000fea0003800000 */
.L_x_200:
        /* <DEDUP_REMOVED lines=9> */
.L_x_203:
[----:B------:R-:W-:Y:S05]  /*5f80*/  BSYNC B1 ;  /* 0x0000000000017941 */ /* 0x000fea0003800000 */
.L_x_202:
        /* <DEDUP_REMOVED lines=9> */
.L_x_205:
[----:B------:R-:W-:Y:S05]  /*6020*/  BSYNC B1 ;  /* 0x0000000000017941 */ /* 0x000fea0003800000 */
.L_x_204:
        /* <DEDUP_REMOVED lines=10> */
.L_x_207:
[----:B------:R-:W-:Y:S05]  /*60d0*/  BSYNC B1 ;  /* 0x0000000000017941 */ /* 0x000fea0003800000 */
.L_x_206:
        /* <DEDUP_REMOVED lines=10> */
.L_x_209:
[----:B------:R-:W-:Y:S05]  /*6180*/  BSYNC B1 ;  /* 0x0000000000017941 */ /* 0x000fea0003800000 */
.L_x_208:
        /* <DEDUP_REMOVED lines=9> */
.L_x_211:
[----:B------:R-:W-:Y:S05]  /*6220*/  BSYNC B1 ;  /* 0x0000000000017941 */ /* 0x000fea0003800000 */
.L_x_210:
        /* <DEDUP_REMOVED lines=9> */
.L_x_213:
[----:B------:R-:W-:Y:S05]  /*62c0*/  BSYNC B1 ;  /* 0x0000000000017941 */ /* 0x000fea0003800000 */
.L_x_212:
        /* <DEDUP_REMOVED lines=10> */
.L_x_215:
[----:B------:R-:W-:Y:S05]  /*6370*/  BSYNC B1 ;  /* 0x0000000000017941 */ /* 0x000fea0003800000 */
.L_x_214:
        /* <DEDUP_REMOVED lines=10> */
.L_x_217:
[----:B------:R-:W-:Y:S05]  /*6420*/  BSYNC B1 ;  /* 0x0000000000017941 */ /* 0x000fea0003800000 */
.L_x_216:
        /* <DEDUP_REMOVED lines=9> */
.L_x_219:
[----:B------:R-:W-:Y:S05]  /*64c0*/  BSYNC B1 ;  /* 0x0000000000017941 */ /* 0x000fea0003800000 */
.L_x_218:
        /* <DEDUP_REMOVED lines=9> */
.L_x_221:
[----:B------:R-:W-:Y:S05]  /*6560*/  BSYNC B1 ;  /* 0x0000000000017941 */ /* 0x000fea0003800000 */
.L_x_220:
        /* <DEDUP_REMOVED lines=10> */
.L_x_223:
[----:B------:R-:W-:Y:S05]  /*6610*/  BSYNC B1 ;  /* 0x0000000000017941 */ /* 0x000fea0003800000 */
.L_x_222:
        /* <DEDUP_REMOVED lines=10> */
.L_x_225:
[----:B------:R-:W-:Y:S05]  /*66c0*/  BSYNC B1 ;  /* 0x0000000000017941 */ /* 0x000fea0003800000 */
.L_x_224:
        /* <DEDUP_REMOVED lines=9> */
.L_x_227:
[----:B------:R-:W-:Y:S05]  /*6760*/  BSYNC B1 ;  /* 0x0000000000017941 */ /* 0x000fea0003800000 */
.L_x_226:
        /* <DEDUP_REMOVED lines=9> */
.L_x_229:
[----:B------:R-:W-:Y:S05]  /*6800*/  BSYNC B1 ;  /* 0x0000000000017941 */ /* 0x000fea0003800000 */
.L_x_228:
        /* <DEDUP_REMOVED lines=10> */
.L_x_231:
[----:B------:R-:W-:Y:S05]  /*68b0*/  BSYNC B1 ;  /* 0x0000000000017941 */ /* 0x000fea0003800000 */
.L_x_230:
        /* <DEDUP_REMOVED lines=10> */
.L_x_233:
[----:B------:R-:W-:Y:S05]  /*6960*/  BSYNC B1 ;  /* 0x0000000000017941 */ /* 0x000fea0003800000 */
.L_x_232:
        /* <DEDUP_REMOVED lines=9> */
.L_x_235:
[----:B------:R-:W-:Y:S05]  /*6a00*/  BSYNC B1 ;  /* 0x0000000000017941 */ /* 0x000fea0003800000 */
.L_x_234:
        /* <DEDUP_REMOVED lines=9> */
.L_x_237:
[----:B------:R-:W-:Y:S05]  /*6aa0*/  BSYNC B1 ;  /* 0x0000000000017941 */ /* 0x000fea0003800000 */
.L_x_236:
        /* <DEDUP_REMOVED lines=10> */
.L_x_239:
[----:B------:R-:W-:Y:S05]  /*6b50*/  BSYNC B1 ;  /* 0x0000000000017941 */ /* 0x000fea0003800000 */
.L_x_238:
        /* <DEDUP_REMOVED lines=10> */
.L_x_241:
[----:B------:R-:W-:Y:S05]  /*6c00*/  BSYNC B1 ;  /* 0x0000000000017941 */ /* 0x000fea0003800000 */
.L_x_240:
        /* <DEDUP_REMOVED lines=9> */
.L_x_243:
[----:B------:R-:W-:Y:S05]  /*6ca0*/  BSYNC B1 ;  /* 0x0000000000017941 */ /* 0x000fea0003800000 */
.L_x_242:
        /* <DEDUP_REMOVED lines=9> */
.L_x_245:
[----:B------:R-:W-:Y:S05]  /*6d40*/  BSYNC B1 ;  /* 0x0000000000017941 */ /* 0x000fea0003800000 */
.L_x_244:
        /* <DEDUP_REMOVED lines=10> */
.L_x_247:
[----:B------:R-:W-:Y:S05]  /*6df0*/  BSYNC B1 ;  /* 0x0000000000017941 */ /* 0x000fea0003800000 */
.L_x_246:
        /* <DEDUP_REMOVED lines=10> */
.L_x_249:
[----:B------:R-:W-:Y:S05]  /*6ea0*/  BSYNC B1 ;  /* 0x0000000000017941 */ /* 0x000fea0003800000 */
.L_x_248:
        /* <DEDUP_REMOVED lines=9> */
.L_x_251:
[----:B------:R-:W-:Y:S05]  /*6f40*/  BSYNC B1 ;  /* 0x0000000000017941 */ /* 0x000fea0003800000 */
.L_x_250:
        /* <DEDUP_REMOVED lines=9> */
.L_x_253:
[----:B------:R-:W-:Y:S05]  /*6fe0*/  BSYNC B1 ;  /* 0x0000000000017941 */ /* 0x000fea0003800000 */
.L_x_252:
        /* <DEDUP_REMOVED lines=10> */
.L_x_255:
[----:B------:R-:W-:Y:S05]  /*7090*/  BSYNC B1 ;  /* 0x0000000000017941 */ /* 0x000fea0003800000 */
.L_x_254:
        /* <DEDUP_REMOVED lines=10> */
.L_x_257:
[----:B------:R-:W-:Y:S05]  /*7140*/  BSYNC B1 ;  /* 0x0000000000017941 */ /* 0x000fea0003800000 */
.L_x_256:
        /* <DEDUP_REMOVED lines=9> */
.L_x_259:
[----:B------:R-:W-:Y:S05]  /*71e0*/  BSYNC B1 ;  /* 0x0000000000017941 */ /* 0x000fea0003800000 */
.L_x_258:
        /* <DEDUP_REMOVED lines=9> */
.L_x_261:
[----:B------:R-:W-:Y:S05]  /*7280*/  BSYNC B1 ;  /* 0x0000000000017941 */ /* 0x000fea0003800000 */
.L_x_260:
        /* <DEDUP_REMOVED lines=10> */
.L_x_263:
[----:B------:R-:W-:Y:S05]  /*7330*/  BSYNC B1 ;  /* 0x0000000000017941 */ /* 0x000fea0003800000 */
.L_x_262:
        /* <DEDUP_REMOVED lines=10> */
.L_x_265:
[----:B------:R-:W-:Y:S05]  /*73e0*/  BSYNC B1 ;  /* 0x0000000000017941 */ /* 0x000fea0003800000 */
.L_x_264:
        /* <DEDUP_REMOVED lines=9> */
.L_x_267:
[----:B------:R-:W-:Y:S05]  /*7480*/  BSYNC B1 ;  /* 0x0000000000017941 */ /* 0x000fea0003800000 */
.L_x_266:
        /* <DEDUP_REMOVED lines=9> */
.L_x_269:
[----:B------:R-:W-:Y:S05]  /*7520*/  BSYNC B1 ;  /* 0x0000000000017941 */ /* 0x000fea0003800000 */
.L_x_268:
        /* <DEDUP_REMOVED lines=10> */
.L_x_271:
[----:B------:R-:W-:Y:S05]  /*75d0*/  BSYNC B1 ;  /* 0x0000000000017941 */ /* 0x000fea0003800000 */
.L_x_270:
        /* <DEDUP_REMOVED lines=10> */
.L_x_273:
[----:B------:R-:W-:Y:S05]  /*7680*/  BSYNC B1 ;  /* 0x0000000000017941 */ /* 0x000fea0003800000 */
.L_x_272:
        /* <DEDUP_REMOVED lines=9> */
.L_x_275:
[----:B------:R-:W-:Y:S05]  /*7720*/  BSYNC B1 ;  /* 0x0000000000017941 */ /* 0x000fea0003800000 */
.L_x_274:
        /* <DEDUP_REMOVED lines=9> */
.L_x_277:
[----:B------:R-:W-:Y:S05]  /*77c0*/  BSYNC B1 ;  /* 0x0000000000017941 */ /* 0x000fea0003800000 */
.L_x_276:
        /* <DEDUP_REMOVED lines=10> */
.L_x_279:
[----:B------:R-:W-:Y:S05]  /*7870*/  BSYNC B1 ;  /* 0x0000000000017941 */ /* 0x000fea0003800000 */
.L_x_278:
        /* <DEDUP_REMOVED lines=10> */
.L_x_281:
[----:B------:R-:W-:Y:S05]  /*7920*/  BSYNC B1 ;  /* 0x0000000000017941 */ /* 0x000fea0003800000 */
.L_x_280:
[----:B01---5:R-:W-:Y:S01]  /*7930*/  LOP3.LUT R6, R152, 0xffffe000, RZ, 0xc0, !PT ;  /* 0xffffe00098067812 */ /* 0x023fe200078ec0ff */
        /* <DEDUP_REMOVED lines=8> */
.L_x_283:
[----:B------:R-:W-:Y:S05]  /*79c0*/  BSYNC B1 ;  /* 0x0000000000017941 */ /* 0x000fea0003800000 */
.L_x_282:
[----:B0-2--5:R-:W-:Y:S01]  /*79d0*/  LOP3.LUT R4, R152, 0xffffe000, RZ, 0xc0, !PT ;  /* 0xffffe00098047812 */ /* 0x025fe200078ec0ff */
[----:B------:R-:W-:Y:S01]  /*79e0*/  @P1 IMAD.MOV.U32 R5, RZ, RZ, R11 ;  /* 0x000000ffff051224 */ /* 0x000fe200078e000b */
[----:B------:R-:W-:Y:S01]  /*79f0*/  ISETP.GT.AND P0, PT, R0, 0x8, P0 ;  /* 0x000000080000780c */ /* 0x000fe20000704270 */
[----:B------:R-:W-:Y:S02]  /*7a00*/  BSSY B1, `(.L_x_284) ;  /* 0x0000008000017945 */ /* 0x000fe40003800000 */
[----:B------:R-:W-:Y:S01]  /*7a10*/  FMUL R3, R4, R155 ;  /* 0x0000009b04037220 */ /* 0x000fe20000400000 */
[----:B------:R-:W-:-:S03]  /*7a20*/  @P1 IMAD.MOV.U32 R4, RZ, RZ, R10 ;  /* 0x000000ffff041224 */ /* 0x000fc600078e000a */
[----:B------:R-:W-:-:S05]  /*7a30*/  FFMA R3, R150, R154, R3 ;  /* 0x0000009a96037223 */ /* 0x000fca0000000003 */
[----:B------:R-:W-:-:S05]  /*7a40*/  F2FP.TF32.F32.PACK_B R3, R3 ;  /* 0x00000003ff03723e */ /* 0x000fca00024050ff */
[----:B------:R0:W-:Y:S01]  /*7a50*/  @P1 STG.E desc[UR36][R4.64+0x3e0], R3 ;  /* 0x0003e00304001986 */ /* 0x0001e2000c101924 */
[----:B------:R-:W-:Y:S05]  /*7a60*/  @!P0 BRA `(.L_x_285) ;  /* 0x0000000000048947 */ /* 0x000fea0003800000 */
[----:B------:R2:W5:Y:S02]  /*7a70*/  LDG.E.LTC128B R152, desc[UR36][R8.64+0x3e4] ;  /* 0x0003e42408987981 */ /* 0x000564000c1e1920 */
.L_x_285:
[----:B------:R-:W-:Y:S05]  /*7a80*/  BSYNC B1 ;  /* 0x0000000000017941 */ /* 0x000fea0003800000 */
.L_x_284:
[----:B------:R-:W-:Y:S05]  /*7a90*/  @!P0 BRA `(.L_x_286) ;  /* 0x0000002400308947 */ /* 0x000fea0003800000 */
[----:B-----5:R-:W-:-:S05]  /*7aa0*/  LOP3.LUT R152, R152, 0xffffe000, RZ, 0xc0, !PT ;  /* 0xffffe00098987812 */ /* 0x020fca00078ec0ff */
[----:B------:R-:W-:-:S04]  /*7ab0*/  FMUL R152, R152, R155 ;  /* 0x0000009b98987220 */ /* 0x000fc80000400000 */
[----:B------:R-:W-:-:S05]  /*7ac0*/  FFMA R151, R151, R154, R152 ;  /* 0x0000009a97977223 */ /* 0x000fca0000000098 */
[----:B------:R-:W-:-:S05]  /*7ad0*/  F2FP.TF32.F32.PACK_B R151, R151 ;  /* 0x00000097ff97723e */ /* 0x000fca00024050ff */
[----:B------:R0:W-:Y:S01]  /*7ae0*/  STG.E desc[UR36][R10.64+0x3e4], R151 ;  /* 0x0003e4970a007986 */ /* 0x0001e2000c101924 */
[----:B------:R-:W-:Y:S05]  /*7af0*/  BRA `(.L_x_286) ;  /* 0x0000002400187947 */ /* 0x000fea0003800000 */
.L_x_33:
[----:B------:R-:W-:Y:S01]  /*7b00*/  ISETP.GT.AND P3, PT, R3, 0x1, PT ;  /* 0x000000010300780c */ /* 0x000fe20003f64270 */
[----:B------:R-:W-:Y:S01]  /*7b10*/  ULDC.64 UR4, c[0x0][0x5c0] ;  /* 0x0001700000047ab9 */ /* 0x000fe20000000a00 */
[-C--:B------:R-:W-:Y:S01]  /*7b20*/  FMUL R9, R24, R154.reuse ;  /* 0x0000009a18097220 */ /* 0x080fe20000400000 */
[----:B------:R-:W-:Y:S01]  /*7b30*/  LEA R4, P1, R162, UR4, 0x2 ;  /* 0x00000004a2047c11 */ /* 0x000fe2000f8210ff */
[-C--:B------:R-:W-:Y:S01]  /*7b40*/  FMUL R25, R25, R154.reuse ;  /* 0x0000009a19197220 */ /* 0x080fe20000400000 */
[----:B------:R-:W-:Y:S01]  /*7b50*/  ISETP.GT.AND P0, PT, R0, RZ, P3 ;  /* 0x000000ff0000720c */ /* 0x000fe20001f04270 */
[-C--:B------:R-:W-:Y:S01]  /*7b60*/  FMUL R13, R26, R154.reuse ;  /* 0x0000009a1a0d7220 */ /* 0x080fe20000400000 */
[----:B------:R-:W-:Y:S01]  /*7b70*/  ISETP.GT.AND P2, PT, R0, 0x8, P2 ;  /* 0x000000080000780c */ /* 0x000fe20001744270 */
[-C--:B------:R-:W-:Y:S01]  /*7b80*/  FMUL R27, R27, R154.reuse ;  /* 0x0000009a1b1b7220 */ /* 0x080fe20000400000 */
[----:B------:R-:W-:Y:S01]  /*7b90*/  LEA.HI.X R5, R162, UR5, R173, 0x2, P1 ;  /* 0x00000005a2057c11 */ /* 0x000fe200088f14ad */
[-C--:B------:R-:W-:Y:S01]  /*7ba0*/  FMUL R29, R29, R154.reuse ;  /* 0x0000009a1d1d7220 */ /* 0x080fe20000400000 */
[----:B------:R-:W-:Y:S01]  /*7bb0*/  F2FP.TF32.F32.PACK_B R9, R9 ;  /* 0x00000009ff09723e */ /* 0x000fe200024050ff */
[-C--:B------:R-:W-:Y:S01]  /*7bc0*/  FMUL R31, R31, R154.reuse ;  /* 0x0000009a1f1f7220 */ /* 0x080fe20000400000 */
[C---:B------:R-:W-:Y:S01]  /*7bd0*/  SHF.L.U64.HI R11, R10.reuse, 0x5, R11 ;  /* 0x000000050a0b7819 */ /* 0x040fe2000001020b */
[----:B------:R-:W-:Y:S01]  /*7be0*/  FMUL R33, R33, R154 ;  /* 0x0000009a21217220 */ /* 0x000fe20000400000 */
[----:B------:R-:W-:Y:S01]  /*7bf0*/  LEA R6, P1, R10, R4, 0x5 ;  /* 0x000000040a067211 */ /* 0x000fe200078228ff */
[----:B------:R0:W-:Y:S01]  /*7c00*/  @P4 STG.E desc[UR36][R4.64], R9 ;  /* 0x0000000904004986 */ /* 0x0001e2000c101924 */
[----:B------:R-:W-:Y:S01]  /*7c10*/  F2FP.TF32.F32.PACK_B R25, R25 ;  /* 0x00000019ff19723e */ /* 0x000fe200024050ff */
[-C--:B------:R-:W-:Y:S01]  /*7c20*/  FMUL R35, R35, R154.reuse ;  /* 0x0000009a23237220 */ /* 0x080fe20000400000 */
[----:B------:R-:W-:Y:S01]  /*7c30*/  F2FP.TF32.F32.PACK_B R13, R13 ;  /* 0x0000000dff0d723e */ /* 0x000fe200024050ff */
[----:B------:R-:W-:Y:S01]  /*7c40*/  IMAD.X R7, R11, 0x1, R5, P1 ;  /* 0x000000010b077824 */ /* 0x000fe200008e0605 */
[C---:B------:R-:W-:Y:S01]  /*7c50*/  ISETP.GT.AND P4, PT, R3.reuse, 0x8, PT ;  /* 0x000000080300780c */ /* 0x040fe20003f84270 */
[----:B------:R-:W-:Y:S01]  /*7c60*/  @P0 STG.E desc[UR36][R4.64+0x4], R25 ;  /* 0x0000041904000986 */ /* 0x000fe2000c101924 */
[----:B------:R-:W-:Y:S01]  /*7c70*/  ISETP.GT.AND P0, PT, R3, 0x9, PT ;  /* 0x000000090300780c */ /* 0x000fe20003f04270 */
[-C--:B------:R-:W-:Y:S01]  /*7c80*/  FMUL R11, R30, R154.reuse ;  /* 0x0000009a1e0b7220 */ /* 0x080fe20000400000 */
[C---:B------:R-:W-:Y:S01]  /*7c90*/  ISETP.GT.AND P3, PT, R0.reuse, 0x8, P3 ;  /* 0x000000080000780c */ /* 0x040fe20001f64270 */
[----:B------:R1:W-:Y:S01]  /*7ca0*/  @P2 STG.E desc[UR36][R6.64], R13 ;  /* 0x0000000d06002986 */ /* 0x0003e2000c101924 */
[----:B------:R-:W-:Y:S01]  /*7cb0*/  ISETP.GT.AND P1, PT, R0, RZ, P4 ;  /* 0x000000ff0000720c */ /* 0x000fe20002724270 */
[-C--:B0-----:R-:W-:Y:S01]  /*7cc0*/  FMUL R9, R28, R154.reuse ;  /* 0x0000009a1c097220 */ /* 0x081fe20000400000 */
[C---:B------:R-:W-:Y:S01]  /*7cd0*/  ISETP.GT.AND P2, PT, R0.reuse, RZ, P0 ;  /* 0x000000ff0000720c */ /* 0x040fe20000744270 */
[-C--:B------:R-:W-:Y:S01]  /*7ce0*/  FMUL R37, R37, R154.reuse ;  /* 0x0000009a25257220 */ /* 0x080fe20000400000 */
[----:B------:R-:W-:Y:S01]  /*7cf0*/  ISETP.GT.AND P4, PT, R0, 0x8, P4 ;  /* 0x000000080000780c */ /* 0x000fe20002784270 */
[-C--:B------:R-:W-:Y:S01]  /*7d00*/  FMUL R39, R39, R154.reuse ;  /* 0x0000009a27277220 */ /* 0x080fe20000400000 */
[----:B------:R-:W-:Y:S01]  /*7d10*/  F2FP.TF32.F32.PACK_B R27, R27 ;  /* 0x0000001bff1b723e */ /* 0x000fe200024050ff */
[-C--:B------:R-:W-:Y:S01]  /*7d20*/  FMUL R41, R41, R154.reuse ;  /* 0x0000009a29297220 */ /* 0x080fe20000400000 */
[----:B------:R-:W-:Y:S01]  /*7d30*/  F2FP.TF32.F32.PACK_B R9, R9 ;  /* 0x00000009ff09723e */ /* 0x000fe200024050ff */
[-C--:B------:R-:W-:Y:S01]  /*7d40*/  FMUL R43, R43, R154.reuse ;  /* 0x0000009a2b2b7220 */ /* 0x080fe20000400000 */
[----:B------:R-:W-:Y:S01]  /*7d50*/  F2FP.TF32.F32.PACK_B R29, R29 ;  /* 0x0000001dff1d723e */ /* 0x000fe200024050ff */
[----:B------:R-:W-:Y:S01]  /*7d60*/  @P3 STG.E desc[UR36][R6.64+0x4], R27 ;  /* 0x0000041b06003986 */ /* 0x000fe2000c101924 */
[----:B------:R-:W-:Y:S01]  /*7d70*/  F2FP.TF32.F32.PACK_B R11, R11 ;  /* 0x0000000bff0b723e */ /* 0x000fe200024050ff */
[-C--:B-1----:R-:W-:Y:S01]  /*7d80*/  FMUL R13, R34, R154.reuse ;  /* 0x0000009a220d7220 */ /* 0x082fe20000400000 */
[----:B------:R-:W-:Y:S01]  /*7d90*/  ISETP.GT.AND P3, PT, R3, 0x11, PT ;  /* 0x000000110300780c */ /* 0x000fe20003f64270 */
[----:B------:R0:W-:Y:S01]  /*7da0*/  @P1 STG.E desc[UR36][R4.64+0x20], R9 ;  /* 0x0000200904001986 */ /* 0x0001e2000c101924 */
[C---:B------:R-:W-:Y:S01]  /*7db0*/  ISETP.GT.AND P0, PT, R0.reuse, 0x8, P0 ;  /* 0x000000080000780c */ /* 0x040fe20000704270 */
[-C--:B------:R-:W-:Y:S01]  /*7dc0*/  FMUL R45, R45, R154.reuse ;  /* 0x0000009a2d2d7220 */ /* 0x080fe20000400000 */
[----:B------:R-:W-:Y:S01]  /*7dd0*/  F2FP.TF32.F32.PACK_B R31, R31 ;  /* 0x0000001fff1f723e */ /* 0x000fe200024050ff */
[----:B------:R-:W-:Y:S01]  /*7de0*/  @P2 STG.E desc[UR36][R4.64+0x24], R29 ;  /* 0x0000241d04002986 */ /* 0x000fe2000c101924 */
[----:B------:R-:W-:Y:S01]  /*7df0*/  ISETP.GT.AND P2, PT, R3, 0x10, PT ;  /* 0x000000100300780c */ /* 0x000fe20003f44270 */
[-C--:B------:R-:W-:Y:S01]  /*7e00*/  FMUL R47, R47, R154.reuse ;  /* 0x0000009a2f2f7220 */ /* 0x080fe20000400000 */
[----:B------:R-:W-:Y:S01]  /*7e10*/  F2FP.TF32.F32.PACK_B R33, R33 ;  /* 0x00000021ff21723e */ /* 0x000fe200024050ff */
[----:B------:R1:W-:Y:S01]  /*7e20*/  @P4 STG.E desc[UR36][R6.64+0x20], R11 ;  /* 0x0000200b06004986 */ /* 0x0003e2000c101924 */
[C---:B------:R-:W-:Y:S01]  /*7e30*/  ISETP.GT.AND P1, PT, R0.reuse, RZ, P2 ;  /* 0x000000ff0000720c */ /* 0x040fe20001724270 */
[-C--:B------:R-:W-:Y:S01]  /*7e40*/  FMUL R49, R49, R154.reuse ;  /* 0x0000009a31317220 */ /* 0x080fe20000400000 */
[----:B------:R-:W-:Y:S01]  /*7e50*/  ISETP.GT.AND P4, PT, R0, RZ, P3 ;  /* 0x000000ff0000720c */ /* 0x000fe20001f84270 */
[-C--:B0-----:R-:W-:Y:S01]  /*7e60*/  FMUL R9, R32, R154.reuse ;  /* 0x0000009a20097220 */ /* 0x081fe20000400000 */
[----:B------:R-:W-:Y:S01]  /*7e70*/  ISETP.GT.AND P2, PT, R0, 0x8, P2 ;  /* 0x000000080000780c */ /* 0x000fe20001744270 */
[----:B------:R-:W-:Y:S01]  /*7e80*/  @P0 STG.E desc[UR36][R6.64+0x24], R31 ;  /* 0x0000241f06000986 */ /* 0x000fe2000c101924 */
[----:B------:R-:W-:Y:S01]  /*7e90*/  F2FP.TF32.F32.PACK_B R13, R13 ;  /* 0x0000000dff0d723e */ /* 0x000fe200024050ff */
[-C--:B------:R-:W-:Y:S01]  /*7ea0*/  FMUL R51, R51, R154.reuse ;  /* 0x0000009a33337220 */ /* 0x080fe20000400000 */
[----:B------:R-:W-:Y:S01]  /*7eb0*/  F2FP.TF32.F32.PACK_B R9, R9 ;  /* 0x00000009ff09723e */ /* 0x000fe200024050ff */
[-C--:B------:R-:W-:Y:S01]  /*7ec0*/  FMUL R53, R53, R154.reuse ;  /* 0x0000009a35357220 */ /* 0x080fe20000400000 */
[----:B------:R-:W-:Y:S01]  /*7ed0*/  ISETP.GT.AND P0, PT, R3, 0x19, PT ;  /* 0x000000190300780c */ /* 0x000fe20003f04270 */
[-C--:B-1----:R-:W-:Y:S01]  /*7ee0*/  FMUL R11, R38, R154.reuse ;  /* 0x0000009a260b7220 */ /* 0x082fe20000400000 */
[C---:B------:R-:W-:Y:S01]  /*7ef0*/  ISETP.GT.AND P3, PT, R0.reuse, 0x8, P3 ;  /* 0x000000080000780c */ /* 0x040fe20001f64270 */
[----:B------:R0:W-:Y:S01]  /*7f00*/  @P1 STG.E desc[UR36][R4.64+0x40], R9 ;  /* 0x0000400904001986 */ /* 0x0001e2000c101924 */
[----:B------:R-:W-:Y:S01]  /*7f10*/  F2FP.TF32.F32.PACK_B R35, R35 ;  /* 0x00000023ff23723e */ /* 0x000fe200024050ff */
        /* <DEDUP_REMOVED lines=11> */
[C---:B------:R-:W-:Y:S01]  /*7fd0*/  ISETP.GT.AND P4, PT, R0.reuse, 0x8, P4 ;  /* 0x000000080000780c */ /* 0x040fe20002784270 */
[----:B------:R-:W-:Y:S01]  /*7fe0*/  @P3 STG.E desc[UR36][R6.64+0x44], R35 ;  /* 0x0000442306003986 */ /* 0x000fe2000c101924 */
[----:B------:R-:W-:Y:S01]  /*7ff0*/  ISETP.GT.AND P3, PT, R3, 0x21, PT ;  /* 0x000000210300780c */ /* 0x000fe20003f64270 */
[-C--:B------:R-:W-:Y:S01]  /*8000*/  FMUL R61, R61, R154.reuse ;  /* 0x0000009a3d3d7220 */ /* 0x080fe20000400000 */
[----:B------:R-:W-:Y:S01]  /*8010*/  F2FP.TF32.F32.PACK_B R9, R9 ;  /* 0x00000009ff09723e */ /* 0x000fe200024050ff */
[-C--:B------:R-:W-:Y:S01]  /*8020*/  FMUL R63, R63, R154.reuse ;  /* 0x0000009a3f3f7220 */ /* 0x080fe20000400000 */
[----:B------:R-:W-:Y:S01]  /*8030*/  ISETP.GT.AND P0, PT, R0, 0x8, P0 ;  /* 0x000000080000780c */ /* 0x000fe20000704270 */
[-C--:B-1----:R-:W-:Y:S01]  /*8040*/  FMUL R13, R42, R154.reuse ;  /* 0x0000009a2a0d7220 */ /* 0x082fe20000400000 */
[----:B------:R-:W-:Y:S01]  /*8050*/  F2FP.TF32.F32.PACK_B R39, R39 ;  /* 0x00000027ff27723e */ /* 0x000fe200024050ff */
        /* <DEDUP_REMOVED lines=147> */
[----:B------:R-:W-:Y:S01]  /*8990*/  ISETP.GT.AND P3, PT, R0, 0x8, P3 ;  /* 0x000000080000780c */ /* 0x000fe20001f64270 */
[-C--:B------:R-:W-:Y:S01]  /*89a0*/  FMUL R131, R131, R154.reuse ;  /* 0x0000009a83837220 */ /* 0x080fe20000400000 */
[----:B------:R-:W-:Y:S01]  /*89b0*/  F2FP.TF32.F32.PACK_B R9, R9 ;  /* 0x00000009ff09723e */ /* 0x000fe200024050ff */
[-C--:B------:R-:W-:Y:S01]  /*89c0*/  FMUL R133, R133, R154.reuse ;  /* 0x0000009a85857220 */ /* 0x080fe20000400000 */
[----:B------:R-:W-:Y:S01]  /*89d0*/  ISETP.GT.AND P0, PT, R3, 0x59, PT ;  /* 0x000000590300780c */ /* 0x000fe20003f04270 */
        /* <DEDUP_REMOVED lines=25> */
[C---:B------:R-:W-:Y:S01]  /*8b70*/  ISETP.GT.AND P1, PT, R0.reuse, RZ, P3 ;  /* 0x000000ff0000720c */ /* 0x040fe20001f24270 */
[-C--:B------:R-:W-:Y:S01]  /*8b80*/  FMUL R145, R145, R154.reuse ;  /* 0x0000009a91917220 */ /* 0x080fe20000400000 */
[C---:B------:R-:W-:Y:S01]  /*8b90*/  ISETP.GT.AND P3, PT, R0.reuse, 0x8, P3 ;  /* 0x000000080000780c */ /* 0x040fe20001f64270 */
[----:B------:R-:W-:Y:S01]  /*8ba0*/  @P2 STG.E desc[UR36][R4.64+0x164], R69 ;  /* 0x0001644504002986 */ /* 0x000fe2000c101924 */
[----:B------:R-:W-:Y:S01]  /*8bb0*/  ISETP.GT.AND P2, PT, R3, 0x61, PT ;  /* 0x000000610300780c */ /* 0x000fe20003f44270 */
[-C--:B------:R-:W-:Y:S01]  /*8bc0*/  FMUL R147, R147, R154.reuse ;  /* 0x0000009a93937220 */ /* 0x080fe20000400000 */
[----:B------:R-:W-:Y:S01]  /*8bd0*/  F2FP.TF32.F32.PACK_B R13, R13 ;  /* 0x0000000dff0d723e */ /* 0x000fe200024050ff */
[----:B------:R1:W-:Y:S01]  /*8be0*/  @P4 STG.E desc[UR36][R6.64+0x160], R11 ;  /* 0x0001600b06004986 */ /* 0x0003e2000c101924 */
[C---:B------:R-:W-:Y:S01]  /*8bf0*/  ISETP.GT.AND P4, PT, R0.reuse, RZ, P2 ;  /* 0x000000ff0000720c */ /* 0x040fe20001784270 */
[-C--:B------:R-:W-:Y:S01]  /*8c00*/  FMUL R149, R149, R154.reuse ;  /* 0x0000009a95957220 */ /* 0x080fe20000400000 */
[----:B------:R-:W-:Y:S01]  /*8c10*/  ISETP.GT.AND P2, PT, R0, 0x8, P2 ;  /* 0x000000080000780c */ /* 0x000fe20001744270 */
[-C--:B0-----:R-:W-:Y:S01]  /*8c20*/  FMUL R9, R72, R154.reuse ;  /* 0x0000009a48097220 */ /* 0x081fe20000400000 */
[----:B------:R-:W-:Y:S01]  /*8c30*/  @P0 STG.E desc[UR36][R6.64+0x164], R71 ;  /* 0x0001644706000986 */ /* 0x000fe2000c101924 */
[----:B------:R-:W-:Y:S01]  /*8c40*/  ISETP.GT.AND P0, PT, R3, 0x69, PT ;  /* 0x000000690300780c */ /* 0x000fe20003f04270 */
[----:B------:R-:W-:Y:S01]  /*8c50*/  FMUL R151, R151, R154 ;  /* 0x0000009a97977220 */ /* 0x000fe20000400000 */
[----:B------:R-:W-:-:S02]  /*8c60*/  F2FP.TF32.F32.PACK_B R89, R89 ;  /* 0x00000059ff59723e */ /* 0x000fc400024050ff */
[----:B------:R-:W-:Y:S01]  /*8c70*/  F2FP.TF32.F32.PACK_B R9, R9 ;  /* 0x00000009ff09723e */ /* 0x000fe200024050ff */
[----:B-1----:R-:W-:Y:S01]  /*8c80*/  FMUL R11, R78, R154 ;  /* 0x0000009a4e0b7220 */ /* 0x002fe20000400000 */
[----:B------:R-:W-:-:S03]  /*8c90*/  F2FP.TF32.F32.PACK_B R91, R91 ;  /* 0x0000005bff5b723e */ /* 0x000fc600024050ff */
[----:B------:R0:W-:Y:S01]  /*8ca0*/  @P1 STG.E desc[UR36][R4.64+0x180], R9 ;  /* 0x0001800904001986 */ /* 0x0001e2000c101924 */
[C---:B------:R-:W-:Y:S02]  /*8cb0*/  ISETP.GT.AND P1, PT, R3.reuse, 0x68, PT ;  /* 0x000000680300780c */ /* 0x040fe40003f24270 */
[----:B------:R-:W-:Y:S01]  /*8cc0*/  F2FP.TF32.F32.PACK_B R11, R11 ;  /* 0x0000000bff0b723e */ /* 0x000fe200024050ff */
[----:B------:R-:W-:Y:S01]  /*8cd0*/  @P4 STG.E desc[UR36][R4.64+0x184], R73 ;  /* 0x0001844904004986 */ /* 0x000fe2000c101924 */
[C---:B------:R-:W-:Y:S02]  /*8ce0*/  ISETP.GT.AND P4, PT, R0.reuse, RZ, P1 ;  /* 0x000000ff0000720c */ /* 0x040fe40000f84270 */
[C---:B------:R-:W-:Y:S01]  /*8cf0*/  ISETP.GT.AND P1, PT, R0.reuse, 0x8, P1 ;  /* 0x000000080000780c */ /* 0x040fe20000f24270 */
[----:B------:R1:W-:Y:S01]  /*8d00*/  @P3 STG.E desc[UR36][R6.64+0x180], R13 ;  /* 0x0001800d06003986 */ /* 0x0003e2000c101924 */
[----:B------:R-:W-:Y:S02]  /*8d10*/  ISETP.GT.AND P3, PT, R0, RZ, P0 ;  /* 0x000000ff0000720c */ /* 0x000fe40000764270 */
[----:B------:R-:W-:Y:S01]  /*8d20*/  F2FP.TF32.F32.PACK_B R93, R93 ;  /* 0x0000005dff5d723e */ /* 0x000fe200024050ff */
[----:B0-----:R-:W-:Y:S01]  /*8d30*/  FMUL R9, R76, R154 ;  /* 0x0000009a4c097220 */ /* 0x001fe20000400000 */
[----:B------:R-:W-:Y:S01]  /*8d40*/  @P2 STG.E desc[UR36][R6.64+0x184], R75 ;  /* 0x0001844b06002986 */ /* 0x000fe2000c101924 */
[----:B------:R-:W-:-:S02]  /*8d50*/  ISETP.GT.AND P2, PT, R3, 0x70, PT ;  /* 0x000000700300780c */ /* 0x000fc40003f44270 */
[----:B------:R-:W-:Y:S02]  /*8d60*/  F2FP.TF32.F32.PACK_B R95, R95 ;  /* 0x0000005fff5f723e */ /* 0x000fe400024050ff */
[----:B------:R-:W-:Y:S01]  /*8d70*/  F2FP.TF32.F32.PACK_B R9, R9 ;  /* 0x00000009ff09723e */ /* 0x000fe200024050ff */
[----:B-1----:R-:W-:Y:S01]  /*8d80*/  FMUL R13, R82, R154 ;  /* 0x0000009a520d7220 */ /* 0x002fe20000400000 */
[----:B------:R-:W-:-:S03]  /*8d90*/  F2FP.TF32.F32.PACK_B R97, R97 ;  /* 0x00000061ff61723e */ /* 0x000fc600024050ff */
[----:B------:R0:W-:Y:S01]  /*8da0*/  @P4 STG.E desc[UR36][R4.64+0x1a0], R9 ;  /* 0x0001a00904004986 */ /* 0x0001e2000c101924 */
[C---:B------:R-:W-:Y:S02]  /*8db0*/  ISETP.GT.AND P4, PT, R0.reuse, RZ, P2 ;  /* 0x000000ff0000720c */ /* 0x040fe40001784270 */
[C---:B------:R-:W-:Y:S01]  /*8dc0*/  ISETP.GT.AND P2, PT, R0.reuse, 0x8, P2 ;  /* 0x000000080000780c */ /* 0x040fe20001744270 */
[----:B------:R-:W-:Y:S01]  /*8dd0*/  @P3 STG.E desc[UR36][R4.64+0x1a4], R77 ;  /* 0x0001a44d04003986 */ /* 0x000fe2000c101924 */
[C---:B------:R-:W-:Y:S02]  /*8de0*/  ISETP.GT.AND P3, PT, R0.reuse, 0x8, P0 ;  /* 0x000000080000780c */ /* 0x040fe40000764270 */
[----:B------:R-:W-:Y:S01]  /*8df0*/  ISETP.GT.AND P0, PT, R3, 0x71, PT ;  /* 0x000000710300780c */ /* 0x000fe20003f04270 */
[----:B------:R1:W-:Y:S01]  /*8e00*/  @P1 STG.E desc[UR36][R6.64+0x1a0], R11 ;  /* 0x0001a00b06001986 */ /* 0x0003e2000c101924 */
[----:B------:R-:W-:Y:S02]  /*8e10*/  F2FP.TF32.F32.PACK_B R13, R13 ;  /* 0x0000000dff0d723e */ /* 0x000fe400024050ff */
[----:B------:R-:W-:Y:S01]  /*8e20*/  ISETP.GT.AND P1, PT, R0, RZ, P0 ;  /* 0x000000ff0000720c */ /* 0x000fe20000724270 */
[----:B0-----:R-:W-:Y:S01]  /*8e30*/  FMUL R9, R80, R154 ;  /* 0x0000009a50097220 */ /* 0x001fe20000400000 */
[----:B------:R-:W-:-:S02]  /*8e40*/  F2FP.TF32.F32.PACK_B R99, R99 ;  /* 0x00000063ff63723e */ /* 0x000fc400024050ff */
[----:B------:R-:W-:Y:S02]  /*8e50*/  F2FP.TF32.F32.PACK_B R101, R101 ;  /* 0x00000065ff65723e */ /* 0x000fe400024050ff */
[----:B------:R-:W-:Y:S01]  /*8e60*/  F2FP.TF32.F32.PACK_B R9, R9 ;  /* 0x00000009ff09723e */ /* 0x000fe200024050ff */
[----:B------:R-:W-:Y:S01]  /*8e70*/  @P3 STG.E desc[UR36][R6.64+0x1a4], R79 ;  /* 0x0001a44f06003986 */ /* 0x000fe2000c101924 */
[----:B------:R-:W-:Y:S01]  /*8e80*/  ISETP.GT.AND P3, PT, R0, 0x8, P0 ;  /* 0x000000080000780c */ /* 0x000fe20000764270 */
[----:B-1----:R-:W-:Y:S01]  /*8e90*/  FMUL R11, R86, R154 ;  /* 0x0000009a560b7220 */ /* 0x002fe20000400000 */
[C---:B------:R-:W-:Y:S01]  /*8ea0*/  ISETP.GT.AND P0, PT, R3.reuse, 0x79, PT ;  /* 0x000000790300780c */ /* 0x040fe20003f04270 */
[----:B------:R0:W-:Y:S01]  /*8eb0*/  @P4 STG.E desc[UR36][R4.64+0x1c0], R9 ;  /* 0x0001c00904004986 */ /* 0x0001e2000c101924 */
[----:B------:R-:W-:Y:S02]  /*8ec0*/  F2FP.TF32.F32.PACK_B R103, R103 ;  /* 0x00000067ff67723e */ /* 0x000fe400024050ff */
[----:B------:R-:W-:Y:S01]  /*8ed0*/  F2FP.TF32.F32.PACK_B R11, R11 ;  /* 0x0000000bff0b723e */ /* 0x000fe200024050ff */
[----:B------:R-:W-:Y:S01]  /*8ee0*/  @P1 STG.E desc[UR36][R4.64+0x1c4], R81 ;  /* 0x0001c45104001986 */ /* 0x000fe2000c101924 */
[----:B------:R-:W-:-:S02]  /*8ef0*/  ISETP.GT.AND P1, PT, R3, 0x78, PT ;  /* 0x000000780300780c */ /* 0x000fc40003f24270 */
[----:B------:R-:W-:Y:S01]  /*8f00*/  F2FP.TF32.F32.PACK_B R105, R105 ;  /* 0x00000069ff69723e */ /* 0x000fe200024050ff */
[----:B------:R1:W-:Y:S01]  /*8f10*/  @P2 STG.E desc[UR36][R6.64+0x1c0], R13 ;  /* 0x0001c00d06002986 */ /* 0x0003e2000c101924 */
[C---:B------:R-:W-:Y:S02]  /*8f20*/  ISETP.GT.AND P4, PT, R0.reuse, RZ, P1 ;  /* 0x000000ff0000720c */ /* 0x040fe40000f84270 */
[----:B------:R-:W-:Y:S01]  /*8f30*/  ISETP.GT.AND P2, PT, R0, RZ, P0 ;  /* 0x000000ff0000720c */ /* 0x000fe20000744270 */
[----:B0-----:R-:W-:Y:S01]  /*8f40*/  FMUL R9, R84, R154 ;  /* 0x0000009a54097220 */ /* 0x001fe20000400000 */
[C---:B------:R-:W-:Y:S01]  /*8f50*/  ISETP.GT.AND P1, PT, R0.reuse, 0x8, P1 ;  /* 0x000000080000780c */ /* 0x040fe20000f24270 */
[----:B------:R-:W-:Y:S01]  /*8f60*/  @P3 STG.E desc[UR36][R6.64+0x1c4], R83 ;  /* 0x0001c45306003986 */ /* 0x000fe2000c101924 */
[----:B------:R-:W-:Y:S02]  /*8f70*/  ISETP.GT.AND P3, PT, R0, 0x8, P0 ;  /* 0x000000080000780c */ /* 0x000fe40000764270 */
[----:B------:R-:W-:-:S02]  /*8f80*/  F2FP.TF32.F32.PACK_B R9, R9 ;  /* 0x00000009ff09723e */ /* 0x000fc400024050ff */
[C---:B------:R-:W-:Y:S01]  /*8f90*/  ISETP.GT.AND P0, PT, R3.reuse, 0x81, PT ;  /* 0x000000810300780c */ /* 0x040fe20003f04270 */
[----:B-1----:R-:W-:Y:S01]  /*8fa0*/  FMUL R13, R90, R154 ;  /* 0x0000009a5a0d7220 */ /* 0x002fe20000400000 */
[----:B------:R-:W-:Y:S01]  /*8fb0*/  F2FP.TF32.F32.PACK_B R107, R107 ;  /* 0x0000006bff6b723e */ /* 0x000fe200024050ff */
[----:B------:R0:W-:Y:S01]  /*8fc0*/  @P4 STG.E desc[UR36][R4.64+0x1e0], R9 ;  /* 0x0001e00904004986 */ /* 0x0001e2000c101924 */
[----:B------:R-:W-:Y:S02]  /*8fd0*/  F2FP.TF32.F32.PACK_B R109, R109 ;  /* 0x0000006dff6d723e */ /* 0x000fe400024050ff */
[----:B------:R-:W-:Y:S01]  /*8fe0*/  F2FP.TF32.F32.PACK_B R13, R13 ;  /* 0x0000000dff0d723e */ /* 0x000fe200024050ff */
[----:B------:R-:W-:Y:S01]  /*8ff0*/  @P2 STG.E desc[UR36][R4.64+0x1e4], R85 ;  /* 0x0001e45504002986 */ /* 0x000fe2000c101924 */
[----:B------:R-:W-:Y:S02]  /*9000*/  ISETP.GT.AND P2, PT, R3, 0x80, PT ;  /* 0x000000800300780c */ /* 0x000fe40003f44270 */
[----:B------:R-:W-:Y:S01]  /*9010*/  F2FP.TF32.F32.PACK_B R111, R111 ;  /* 0x0000006fff6f723e */ /* 0x000fe200024050ff */
[----:B------:R1:W-:Y:S01]  /*9020*/  @P1 STG.E desc[UR36][R6.64+0x1e0], R11 ;  /* 0x0001e00b06001986 */ /* 0x0003e2000c101924 */
[----:B------:R-:W-:-:S02]  /*9030*/  ISETP.GT.AND P4, PT, R0, RZ, P2 ;  /* 0x000000ff0000720c */ /* 0x000fc40001784270 */
[----:B------:R-:W-:Y:S01]  /*9040*/  ISETP.GT.AND P1, PT, R0, RZ, P0 ;  /* 0x000000ff0000720c */ /* 0x000fe20000724270 */
[-C--:B0-----:R-:W-:Y:S01]  /*9050*/  FMUL R9, R88, R154.reuse ;  /* 0x0000009a58097220 */ /* 0x081fe20000400000 */
[C---:B------:R-:W-:Y:S01]  /*9060*/  ISETP.GT.AND P2, PT, R0.reuse, 0x8, P2 ;  /* 0x000000080000780c */ /* 0x040fe20001744270 */
[----:B------:R-:W-:Y:S01]  /*9070*/  @P3 STG.E desc[UR36][R6.64+0x1e4], R87 ;  /* 0x0001e45706003986 */ /* 0x000fe2000c101924 */
[----:B------:R-:W-:Y:S02]  /*9080*/  ISETP.GT.AND P3, PT, R0, 0x8, P0 ;  /* 0x000000080000780c */ /* 0x000fe40000764270 */
[----:B------:R-:W-:Y:S02]  /*9090*/  F2FP.TF32.F32.PACK_B R9, R9 ;  /* 0x00000009ff09723e */ /* 0x000fe400024050ff */
[----:B------:R-:W-:Y:S01]  /*90a0*/  ISETP.GT.AND P0, PT, R3, 0x89, PT ;  /* 0x000000890300780c */ /* 0x000fe20003f04270 */
[----:B-1----:R-:W-:Y:S01]  /*90b0*/  FMUL R11, R94, R154 ;  /* 0x0000009a5e0b7220 */ /* 0x002fe20000400000 */
[----:B------:R-:W-:Y:S01]  /*90c0*/  F2FP.TF32.F32.PACK_B R113, R113 ;  /* 0x00000071ff71723e */ /* 0x000fe200024050ff */
[----:B------:R0:W-:Y:S01]  /*90d0*/  @P4 STG.E desc[UR36][R4.64+0x200], R9 ;  /* 0x0002000904004986 */ /* 0x0001e2000c101924 */
[----:B------:R-:W-:-:S02]  /*90e0*/  F2FP.TF32.F32.PACK_B R115, R115 ;  /* 0x00000073ff73723e */ /* 0x000fc400024050ff */
[----:B------:R-:W-:Y:S01]  /*90f0*/  F2FP.TF32.F32.PACK_B R11, R11 ;  /* 0x0000000bff0b723e */ /* 0x000fe200024050ff */
[----:B------:R-:W-:Y:S01]  /*9100*/  @P1 STG.E desc[UR36][R4.64+0x204], R89 ;  /* 0x0002045904001986 */ /* 0x000fe2000c101924 */
[----:B------:R-:W-:Y:S02]  /*9110*/  ISETP.GT.AND P1, PT, R3, 0x88, PT ;  /* 0x000000880300780c */ /* 0x000fe40003f24270 */
[----:B------:R-:W-:Y:S01]  /*9120*/  F2FP.TF32.F32.PACK_B R117, R117 ;  /* 0x00000075ff75723e */ /* 0x000fe200024050ff */
[----:B------:R1:W-:Y:S01]  /*9130*/  @P2 STG.E desc[UR36][R6.64+0x200], R13 ;  /* 0x0002000d06002986 */ /* 0x0003e2000c101924 */
[C---:B------:R-:W-:Y:S02]  /*9140*/  ISETP.GT.AND P4, PT, R0.reuse, RZ, P1 ;  /* 0x000000ff0000720c */ /* 0x040fe40000f84270 */
[----:B------:R-:W-:Y:S01]  /*9150*/  ISETP.GT.AND P2, PT, R0, RZ, P0 ;  /* 0x000000ff0000720c */ /* 0x000fe20000744270 */
[----:B0-----:R-:W-:Y:S01]  /*9160*/  FMUL R9, R92, R154 ;  /* 0x0000009a5c097220 */ /* 0x001fe20000400000 */
[C---:B------:R-:W-:Y:S01]  /*9170*/  ISETP.GT.AND P1, PT, R0.reuse, 0x8, P1 ;  /* 0x000000080000780c */ /* 0x040fe20000f24270 */
[----:B------:R-:W-:Y:S01]  /*9180*/  @P3 STG.E desc[UR36][R6.64+0x204], R91 ;  /* 0x0002045b06003986 */ /* 0x000fe2000c101924 */
[----:B------:R-:W-:-:S02]  /*9190*/  ISETP.GT.AND P3, PT, R0, 0x8, P0 ;  /* 0x000000080000780c */ /* 0x000fc40000764270 */
[----:B------:R-:W-:Y:S02]  /*91a0*/  F2FP.TF32.F32.PACK_B R9, R9 ;  /* 0x00000009ff09723e */ /* 0x000fe400024050ff */
[C---:B------:R-:W-:Y:S01]  /*91b0*/  ISETP.GT.AND P0, PT, R3.reuse, 0x91, PT ;  /* 0x000000910300780c */ /* 0x040fe20003f04270 */
[----:B-1----:R-:W-:Y:S01]  /*91c0*/  FMUL R13, R98, R154 ;  /* 0x0000009a620d7220 */ /* 0x002fe20000400000 */
[----:B------:R-:W-:Y:S01]  /*91d0*/  F2FP.TF32.F32.PACK_B R119, R119 ;  /* 0x00000077ff77723e */ /* 0x000fe200024050ff */
        /* <DEDUP_REMOVED lines=89> */
[----:B------:R-:W-:-:S03]  /*9770*/  ISETP.GT.AND P1, PT, R3, 0xb8, PT ;  /* 0x000000b80300780c */ /* 0x000fc60003f24270 */
[----:B------:R1:W-:Y:S01]  /*9780*/  @P2 STG.E desc[UR36][R6.64+0x2c0], R13 ;  /* 0x0002c00d06002986 */ /* 0x0003e2000c101924 */
[C---:B------:R-:W-:Y:S02]  /*9790*/  ISETP.GT.AND P4, PT, R0.reuse, RZ, P1 ;  /* 0x000000ff0000720c */ /* 0x040fe40000f84270 */
[----:B------:R-:W-:Y:S01]  /*97a0*/  ISETP.GT.AND P2, PT, R0, RZ, P0 ;  /* 0x000000ff0000720c */ /* 0x000fe20000744270 */
[-C--:B0-----:R-:W-:Y:S01]  /*97b0*/  FMUL R9, R116, R154.reuse ;  /* 0x0000009a74097220 */ /* 0x081fe20000400000 */
[C---:B------:R-:W-:Y:S01]  /*97c0*/  ISETP.GT.AND P1, PT, R0.reuse, 0x8, P1 ;  /* 0x000000080000780c */ /* 0x040fe20000f24270 */
[----:B------:R-:W-:Y:S01]  /*97d0*/  @P3 STG.E desc[UR36][R6.64+0x2c4], R115 ;  /* 0x0002c47306003986 */ /* 0x000fe2000c101924 */
[----:B------:R-:W-:Y:S02]  /*97e0*/  ISETP.GT.AND P3, PT, R0, 0x8, P0 ;  /* 0x000000080000780c */ /* 0x000fe40000764270 */
[----:B------:R-:W-:Y:S02]  /*97f0*/  F2FP.TF32.F32.PACK_B R9, R9 ;  /* 0x00000009ff09723e */ /* 0x000fe400024050ff */
[----:B------:R-:W-:Y:S01]  /*9800*/  ISETP.GT.AND P0, PT, R3, 0xc1, PT ;  /* 0x000000c10300780c */ /* 0x000fe20003f04270 */
[----:B-1----:R-:W-:-:S02]  /*9810*/  FMUL R13, R122, R154 ;  /* 0x0000009a7a0d7220 */ /* 0x002fc40000400000 */
[----:B------:R0:W-:Y:S03]  /*9820*/  @P4 STG.E desc[UR36][R4.64+0x2e0], R9 ;  /* 0x0002e00904004986 */ /* 0x0001e6000c101924 */
        /* <DEDUP_REMOVED lines=93> */
[----:B------:R-:W-:Y:S02]  /*9e00*/  ISETP.GT.AND P0, PT, R3, 0xf9, PT ;  /* 0x000000f90300780c */ /* 0x000fe40003f04270 */
[----:B------:R-:W-:Y:S02]  /*9e10*/  F2FP.TF32.F32.PACK_B R9, R9 ;  /* 0x00000009ff09723e */ /* 0x000fe400024050ff */
[----:B------:R-:W-:Y:S01]  /*9e20*/  ISETP.GT.AND P3, PT, R0, 0x8, P3 ;  /* 0x000000080000780c */ /* 0x000fe20001f64270 */
[----:B-1----:R-:W-:-:S02]  /*9e30*/  FMUL R11, R150, R154 ;  /* 0x0000009a960b7220 */ /* 0x002fc40000400000 */
[----:B------:R-:W-:Y:S01]  /*9e40*/  @P4 STG.E desc[UR36][R4.64+0x3c0], R13 ;  /* 0x0003c00d04004986 */ /* 0x000fe2000c101924 */
[----:B------:R-:W-:Y:S01]  /*9e50*/  ISETP.GT.AND P4, PT, R3, 0xf8, PT ;  /* 0x000000f80300780c */ /* 0x000fe20003f84270 */
[----:B------:R-:W-:Y:S01]  /*9e60*/  FMUL R3, R148, R154 ;  /* 0x0000009a94037220 */ /* 0x000fe20000400000 */
[----:B------:R-:W-:Y:S01]  /*9e70*/  F2FP.TF32.F32.PACK_B R11, R11 ;  /* 0x0000000bff0b723e */ /* 0x000fe200024050ff */
[----:B------:R-:W-:Y:S01]  /*9e80*/  @P1 STG.E desc[UR36][R4.64+0x3c4], R145 ;  /* 0x0003c49104001986 */ /* 0x000fe2000c101924 */
[C---:B------:R-:W-:Y:S02]  /*9e90*/  ISETP.GT.AND P1, PT, R0.reuse, RZ, P0 ;  /* 0x000000ff0000720c */ /* 0x040fe40000724270 */
[C---:B------:R-:W-:Y:S01]  /*9ea0*/  ISETP.GT.AND P0, PT, R0.reuse, 0x8, P0 ;  /* 0x000000080000780c */ /* 0x040fe20000704270 */
[----:B------:R-:W-:Y:S01]  /*9eb0*/  @P2 STG.E desc[UR36][R6.64+0x3c0], R9 ;  /* 0x0003c00906002986 */ /* 0x000fe2000c101924 */
[C---:B------:R-:W-:Y:S02]  /*9ec0*/  ISETP.GT.AND P2, PT, R0.reuse, RZ, P4 ;  /* 0x000000ff0000720c */ /* 0x040fe40002744270 */
[----:B------:R-:W-:Y:S01]  /*9ed0*/  ISETP.GT.AND P4, PT, R0, 0x8, P4 ;  /* 0x000000080000780c */ /* 0x000fe20002784270 */
[----:B------:R-:W-:Y:S01]  /*9ee0*/  @P3 STG.E desc[UR36][R6.64+0x3c4], R147 ;  /* 0x0003c49306003986 */ /* 0x000fe2000c101924 */
[----:B------:R-:W-:-:S09]  /*9ef0*/  F2FP.TF32.F32.PACK_B R3, R3 ;  /* 0x00000003ff03723e */ /* 0x000fd200024050ff */
[----:B------:R-:W-:Y:S04]  /*9f00*/  @P2 STG.E desc[UR36][R4.64+0x3e0], R3 ;  /* 0x0003e00304002986 */ /* 0x000fe8000c101924 */
[----:B------:R0:W-:Y:S02]  /*9f10*/  @P1 STG.E desc[UR36][R4.64+0x3e4], R149 ;  /* 0x0003e49504001986 */ /* 0x0001e4000c101924 */
[----:B0-----:R-:W-:Y:S02]  /*9f20*/  @P4 IMAD.MOV.U32 R4, RZ, RZ, R6 ;  /* 0x000000ffff044224 */ /* 0x001fe400078e0006 */
[----:B------:R-:W-:-:S05]  /*9f30*/  @P4 IMAD.MOV.U32 R5, RZ, RZ, R7 ;  /* 0x000000ffff054224 */ /* 0x000fca00078e0007 */
[----:B------:R0:W-:Y:S04]  /*9f40*/  @P4 STG.E desc[UR36][R4.64+0x3e0], R11 ;  /* 0x0003e00b04004986 */ /* 0x0001e8000c101924 */
[----:B------:R0:W-:Y:S02]  /*9f50*/  @P0 STG.E desc[UR36][R6.64+0x3e4], R151 ;  /* 0x0003e49706000986 */ /* 0x0001e4000c101924 */
.L_x_286:
[----:B------:R-:W-:Y:S05]  /*9f60*/  BSYNC B0 ;  /* 0x0000000000007941 */ /* 0x000fea0003800000 */
.L_x_32:
[----:B------:R-:W-:Y:S01]  /*9f70*/  ULDC UR4, c[0x0][0xc] ;  /* 0x0000030000047ab9 */ /* 0x000fe20000000800 */
[----:B------:R-:W-:Y:S01]  /*9f80*/  ULDC UR5, c[0x0][0x10] ;  /* 0x0000040000057ab9 */ /* 0x000fe20000000800 */
[----:B0-----:R-:W0:Y:S01]  /*9f90*/  LDC R3, c[0x0][0x14] ;  /* 0x00000500ff037b82 */ /* 0x001e220000000800 */
[----:B------:R-:W-:Y:S01]  /*9fa0*/  UIMAD.WIDE.U32 UR4, UR4, UR5, URZ ;  /* 0x00000005040472a5 */ /* 0x000fe2000f8e003f */
[----:B------:R-:W-:Y:S01]  /*9fb0*/  PRMT R0, RZ, 0x7610, R0 ;  /* 0x00007610ff007816 */ /* 0x000fe20000000000 */
[----:B-----5:R-:W-:Y:S02]  /*9fc0*/  IMAD.MOV.U32 R152, RZ, RZ, -0x1 ;  /* 0xffffffffff987424 */ /* 0x020fe400078e00ff */
[----:B------:R-:W-:Y:S02]  /*9fd0*/  IMAD.MOV.U32 R23, RZ, RZ, -0x1 ;  /* 0xffffffffff177424 */ /* 0x000fe400078e00ff */
[----:B0-----:R-:W-:-:S04]  /*9fe0*/  IMAD.WIDE.U32 R16, R3, UR4, R16 ;  /* 0x0000000403107c25 */ /* 0x001fc8000f8e0010 */
[----:B------:R-:W-:Y:S01]  /*9ff0*/  IMAD R3, R3, UR5, RZ ;  /* 0x0000000503037c24 */ /* 0x000fe2000f8e02ff */
[----:B------:R-:W-:Y:S02]  /*a000*/  ULDC.64 UR4, c[0x0][0x650] ;  /* 0x0001940000047ab9 */ /* 0x000fe40000000a00 */
[----:B------:R-:W-:Y:S01]  /*a010*/  ISETP.GE.U32.AND P0, PT, R16, UR4, PT ;  /* 0x0000000410007c0c */ /* 0x000fe2000bf06070 */
[----:B------:R-:W-:-:S05]  /*a020*/  IMAD.IADD R17, R17, 0x1, R3 ;  /* 0x0000000111117824 */ /* 0x000fca00078e0203 */
[----:B------:R-:W-:-:S13]  /*a030*/  ISETP.GE.U32.AND.EX P0, PT, R17, UR5, PT, P0 ;  /* 0x0000000511007c0c */ /* 0x000fda000bf06100 */
[----:B------:R-:W-:Y:S05]  /*a040*/  @P0 BRA `(.L_x_287) ;  /* 0x0000000400640947 */ /* 0x000fea0003800000 */
[----:B------:R-:W0:Y:S01]  /*a050*/  S2R R12, SR_CTAID.X ;  /* 0x00000000000c7919 */ /* 0x000e220000002500 */
[----:B----4-:R-:W4:Y:S01]  /*a060*/  LDC.64 R10, c[0x0][0x628] ;  /* 0x00018a00ff0a7b82 */ /* 0x010f220000000a00 */
[----:B------:R-:W-:Y:S01]  /*a070*/  ULDC UR4, c[0x0][0x150] ;  /* 0x0000540000047ab9 */ /* 0x000fe20000000800 */
[----:B-123--:R-:W-:Y:S01]  /*a080*/  IMAD.MOV.U32 R8, RZ, RZ, R16 ;  /* 0x000000ffff087224 */ /* 0x00efe200078e0010 */
[----:B------:R-:W1:Y:S01]  /*a090*/  S2R R24, SR_CTAID.Y ;  /* 0x0000000000187919 */ /* 0x000e620000002600 */
[----:B------:R-:W-:-:S04]  /*a0a0*/  IMAD.MOV.U32 R9, RZ, RZ, R17 ;  /* 0x000000ffff097224 */ /* 0x000fc800078e0011 */
[----:B------:R-:W2:Y:S08]  /*a0b0*/  LDC R21, c[0x0][0x144] ;  /* 0x00005100ff157b82 */ /* 0x000eb00000000800 */
[----:B------:R-:W3:Y:S08]  /*a0c0*/  LDC R0, c[0x0][0x630] ;  /* 0x00018c00ff007b82 */ /* 0x000ef00000000800 */
[----:B------:R-:W1:Y:S01]  /*a0d0*/  LDC.64 R14, c[0x0][0x620] ;  /* 0x00018800ff0e7b82 */ /* 0x000e620000000a00 */
[----:B----4-:R-:W-:-:S04]  /*a0e0*/  ISETP.NE.U32.AND P0, PT, R10, RZ, PT ;  /* 0x000000ff0a00720c */ /* 0x010fc80003f05070 */
[----:B------:R-:W-:Y:S02]  /*a0f0*/  ISETP.NE.AND.EX P0, PT, R11, RZ, PT, P0 ;  /* 0x000000ff0b00720c */ /* 0x000fe40003f05300 */
[----:B0-----:R-:W-:-:S05]  /*a100*/  I2FP.F32.U32 R3, R12 ;  /* 0x0000000c00037245 */ /* 0x001fca0000201000 */
[----:B------:R-:W-:-:S04]  /*a110*/  FMUL R3, R3, UR4 ;  /* 0x0000000403037c20 */ /* 0x000fc80008400000 */
[----:B------:R0:W4:Y:S02]  /*a120*/  F2I.U32.TRUNC.NTZ R20, R3 ;  /* 0x0000000300147305 */ /* 0x000124000020f000 */
[----:B--23--:R-:W-:Y:S05]  /*a130*/  @!P0 BRA `(.L_x_288) ;  /* 0x0000000000288947 */ /* 0x00cfea0003800000 */
[----:B0-----:R-:W0:Y:S02]  /*a140*/  LDC R3, c[0x0][0x634] ;  /* 0x00018d00ff037b82 */ /* 0x001e240000000800 */
        /* <DEDUP_REMOVED lines=9> */
.L_x_288:
[----:B------:R-:W2:Y:S01]  /*a1e0*/  LDC.64 R30, c[0x0][0x640] ;  /* 0x00019000ff1e7b82 */ /* 0x000ea20000000a00 */
[-CC-:B------:R-:W-:Y:S01]  /*a1f0*/  SHF.R.U64 R23, R8, R0.reuse, R9.reuse ;  /* 0x0000000008177219 */ /* 0x180fe20000001209 */
[----:B----4-:R-:W-:Y:S01]  /*a200*/  IMAD.MOV R20, RZ, RZ, -R20 ;  /* 0x000000ffff147224 */ /* 0x010fe200078e0a14 */
[----:B------:R-:W-:Y:S01]  /*a210*/  SHF.R.U32.HI R0, RZ, R0, R9 ;  /* 0x00000000ff007219 */ /* 0x000fe20000011609 */
[----:B------:R-:W-:Y:S01]  /*a220*/  ULDC UR4, c[0x0][0x154] ;  /* 0x0000550000047ab9 */ /* 0x000fe20000000800 */
[----:B0-----:R-:W-:Y:S01]  /*a230*/  IADD3 R3, P0, RZ, -R23, RZ ;  /* 0x80000017ff037210 */ /* 0x001fe20007f1e0ff */
[----:B------:R-:W-:Y:S02]  /*a240*/  IMAD R26, R21, R20, R12 ;  /* 0x00000014151a7224 */ /* 0x000fe400078e020c */
[----:B------:R-:W0:Y:S01]  /*a250*/  LDC R6, c[0x0][0x618] ;  /* 0x00018600ff067b82 */ /* 0x000e220000000800 */
[----:B------:R-:W-:Y:S02]  /*a260*/  IMAD.MOV.U32 R7, RZ, RZ, 0x1 ;  /* 0x00000001ff077424 */ /* 0x000fe400078e00ff */
[----:B------:R-:W-:-:S04]  /*a270*/  IMAD.X R5, RZ, RZ, ~R0, P0 ;  /* 0x000000ffff057224 */ /* 0x000fc800000e0e00 */
[-C--:B-1----:R-:W-:Y:S01]  /*a280*/  IMAD R0, R5, R14.reuse, RZ ;  /* 0x0000000e05007224 */ /* 0x082fe200078e02ff */
[----:B------:R-:W1:Y:S01]  /*a290*/  LDC R8, c[0x0][0x608] ;  /* 0x00018200ff087b82 */ /* 0x000e620000000800 */
[----:B------:R-:W-:-:S04]  /*a2a0*/  IMAD.WIDE.U32 R4, R3, R14, R16 ;  /* 0x0000000e03047225 */ /* 0x000fc800078e0010 */
[----:B------:R-:W-:Y:S01]  /*a2b0*/  IMAD R3, R3, R15, R0 ;  /* 0x0000000f03037224 */ /* 0x000fe200078e0200 */
[----:B------:R-:W-:Y:S02]  /*a2c0*/  I2FP.F32.U32 R0, R24 ;  /* 0x0000001800007245 */ /* 0x000fe40000201000 */
[----:B------:R-:W3:Y:S01]  /*a2d0*/  LDC R28, c[0x0][0x658] ;  /* 0x00019600ff1c7b82 */ /* 0x000ee20000000800 */
[----:B------:R-:W-:Y:S01]  /*a2e0*/  IMAD.IADD R3, R5, 0x1, R3 ;  /* 0x0000000105037824 */ /* 0x000fe200078e0203 */
[----:B--2---:R-:W-:Y:S01]  /*a2f0*/  ISETP.NE.U32.AND P0, PT, R30, RZ, PT ;  /* 0x000000ff1e00720c */ /* 0x004fe20003f05070 */
[----:B------:R-:W-:Y:S01]  /*a300*/  FMUL R0, R0, UR4 ;  /* 0x0000000400007c20 */ /* 0x000fe20008400000 */
[----:B------:R-:W-:Y:S02]  /*a310*/  IMAD.MOV.U32 R5, RZ, RZ, -0x1 ;  /* 0xffffffffff057424 */ /* 0x000fe400078e00ff */
[----:B------:R-:W-:Y:S01]  /*a320*/  ISETP.NE.AND.EX P0, PT, R31, RZ, PT, P0 ;  /* 0x000000ff1f00720c */ /* 0x000fe20003f05300 */
[----:B------:R2:W4:Y:S01]  /*a330*/  F2I.U32.TRUNC.NTZ R13, R0 ;  /* 0x00000000000d7305 */ /* 0x000522000020f000 */
[----:B------:R-:W2:Y:S01]  /*a340*/  LDC R15, c[0x0][0x148] ;  /* 0x00005200ff0f7b82 */ /* 0x000ea20000000800 */
[----:B0-----:R-:W-:-:S02]  /*a350*/  SHF.R.U64 R12, R4, R6, R3 ;  /* 0x00000006040c7219 */ /* 0x001fc40000001203 */
[----:B------:R-:W-:-:S05]  /*a360*/  SHF.R.U32.HI R3, RZ, R6, R3 ;  /* 0x00000006ff037219 */ /* 0x000fca0000011603 */
[----:B------:R-:W0:Y:S01]  /*a370*/  LDC R20, c[0x0][0x600] ;  /* 0x00018000ff147b82 */ /* 0x000e220000000800 */
[-CC-:B-1----:R-:W-:Y:S02]  /*a380*/  SHF.R.U64 R10, R12, R8.reuse, R3.reuse ;  /* 0x000000080c0a7219 */ /* 0x182fe40000001203 */
[----:B------:R-:W-:-:S05]  /*a390*/  SHF.R.U32.HI R3, RZ, R8, R3 ;  /* 0x00000008ff037219 */ /* 0x000fca0000011603 */
[----:B------:R-:W1:Y:S01]  /*a3a0*/  LDC R21, c[0x0][0x648] ;  /* 0x00019200ff157b82 */ /* 0x000e620000000800 */
[-C--:B---3--:R-:W-:Y:S02]  /*a3b0*/  SHF.L.U32 R4, R5, R28.reuse, RZ ;  /* 0x0000001c05047219 */ /* 0x088fe400000006ff */
[-CC-:B------:R-:W-:Y:S02]  /*a3c0*/  SHF.R.U64 R14, R10, R28.reuse, R3.reuse ;  /* 0x0000001c0a0e7219 */ /* 0x180fe40000001203 */
[----:B------:R-:W-:Y:S02]  /*a3d0*/  SHF.R.U32.HI R5, RZ, R28, R3 ;  /* 0x0000001cff057219 */ /* 0x000fe40000011603 */
[----:B------:R-:W-:Y:S01]  /*a3e0*/  LOP3.LUT R153, RZ, R4, RZ, 0x33, !PT ;  /* 0x00000004ff997212 */ /* 0x000fe200078e33ff */
[----:B------:R-:W3:Y:S01]  /*a3f0*/  LDC R25, c[0x0][0x638] ;  /* 0x00018e00ff197b82 */ /* 0x000ee20000000800 */
[----:B------:R-:W-:Y:S01]  /*a400*/  SHF.L.U32 R28, R7, R28, RZ ;  /* 0x0000001c071c7219 */ /* 0x000fe200000006ff */
[----:B------:R-:W-:-:S06]  /*a410*/  IMAD.MOV.U32 R4, RZ, RZ, R14 ;  /* 0x000000ffff047224 */ /* 0x000fcc00078e000e */
[----:B------:R-:W0:Y:S01]  /*a420*/  LDC R27, c[0x0][0x610] ;  /* 0x00018400ff1b7b82 */ /* 0x000e220000000800 */
[----:B----4-:R-:W-:Y:S05]  /*a430*/  @!P0 BRA `(.L_x_289) ;  /* 0x0000000000288947 */ /* 0x010fea0003800000 */
        /* <DEDUP_REMOVED lines=10> */
.L_x_289:
[----:B------:R-:W-:Y:S01]  /*a4e0*/  ISETP.NE.AND P0, PT, R2, 0x1, PT ;  /* 0x000000010200780c */ /* 0x000fe20003f05270 */
[----:B------:R-:W-:Y:S01]  /*a4f0*/  IMAD.MOV R13, RZ, RZ, -R13 ;  /* 0x000000ffff0d7224 */ /* 0x000fe200078e0a0d */
[----:B-12---:R-:W-:Y:S01]  /*a500*/  SHF.R.U64 R0, R4, R21, R5 ;  /* 0x0000001504007219 */ /* 0x006fe20000001205 */
[----:B0-----:R-:W-:Y:S01]  /*a510*/  VIADD R5, R20, 0xffffffff ;  /* 0xffffffff14057836 */ /* 0x001fe20000000000 */
[----:B------:R-:W-:-:S03]  /*a520*/  LOP3.LUT R153, R10, R153, RZ, 0xc0, !PT ;  /* 0x000000990a997212 */ /* 0x000fc600078ec0ff */
[----:B------:R-:W-:Y:S01]  /*a530*/  IMAD.MOV R3, RZ, RZ, -R0 ;  /* 0x000000ffff037224 */ /* 0x000fe200078e0a00 */
[----:B------:R-:W-:Y:S01]  /*a540*/  LOP3.LUT R5, R12, R5, RZ, 0xc0, !PT ;  /* 0x000000050c057212 */ /* 0x000fe200078ec0ff */
[----:B------:R-:W-:Y:S02]  /*a550*/  IMAD R153, R28, R0, R153 ;  /* 0x000000001c997224 */ /* 0x000fe400078e0299 */
[----:B---3--:R-:W-:Y:S02]  /*a560*/  IMAD R0, R3, R25, R14 ;  /* 0x0000001903007224 */ /* 0x008fe400078e020e */
[----:B------:R-:W-:Y:S02]  /*a570*/  @P0 IMAD R26, R15, R13, R24 ;  /* 0x0000000d0f1a0224 */ /* 0x000fe400078e0218 */
[----:B------:R-:W-:Y:S02]  /*a580*/  IMAD R4, R0, R20, R5 ;  /* 0x0000001400047224 */ /* 0x000fe400078e0205 */
[----:B------:R-:W-:-:S02]  /*a590*/  IMAD R153, R153, R27, R26 ;  /* 0x0000001b99997224 */ /* 0x000fc400078e021a */
[----:B------:R-:W-:-:S03]  /*a5a0*/  IMAD.MOV.U32 R3, RZ, RZ, 0x1 ;  /* 0x00000001ff037424 */ /* 0x000fc600078e00ff */
[----:B------:R-:W-:Y:S02]  /*a5b0*/  SEL R152, R4, R153, !P0 ;  /* 0x0000009904987207 */ /* 0x000fe40004000000 */
[----:B------:R-:W-:Y:S02]  /*a5c0*/  PRMT R0, R3, 0x7610, R0 ;  /* 0x0000761003007816 */ /* 0x000fe40000000000 */
[----:B------:R-:W-:-:S07]  /*a5d0*/  SEL R153, R153, R4, !P0 ;  /* 0x0000000499997207 */ /* 0x000fce0004000000 */
.L_x_287:
[----:B------:R-:W-:-:S13]  /*a5e0*/  LOP3.LUT P0, RZ, R0, 0xff, RZ, 0xc0, !PT ;  /* 0x000000ff00ff7812 */ /* 0x000fda000780c0ff */
[----:B------:R-:W-:Y:S05]  /*a5f0*/  @P0 BRA `(.L_x_290) ;  /* 0xffffff6800d40947 */ /* 0x000fea000383ffff */
[----:B------:R-:W-:Y:S05]  /*a600*/  EXIT ;  /* 0x000000000000794d */ /* 0x000fea0003800000 */
.L_x_7:
[----:B0-----:R-:W-:Y:S01]  /*a610*/  ULDC.64 UR4, c[0x0][0x650] ;  /* 0x0001940000047ab9 */ /* 0x001fe20000000a00 */
        /* <DEDUP_REMOVED lines=25> */
.L_x_292:
[----:B------:R-:W0:Y:S01]  /*a7b0*/  LDC.64 R26, c[0x0][0x640] ;  /* 0x00019000ff1a7b82 */ /* 0x000e220000000a00 */
[-CC-:B------:R-:W-:Y:S01]  /*a7c0*/  SHF.R.U64 R20, R12, R8.reuse, R13.reuse ;  /* 0x000000080c147219 */ /* 0x180fe2000000120d */
[----:B------:R-:W-:Y:S01]  /*a7d0*/  IMAD.MOV.U32 R30, RZ, RZ, 0x1 ;  /* 0x00000001ff1e7424 */ /* 0x000fe200078e00ff */
[----:B------:R-:W-:Y:S02]  /*a7e0*/  SHF.R.U32.HI R6, RZ, R8, R13 ;  /* 0x00000008ff067219 */ /* 0x000fe4000001160d */
[----:B------:R-:W-:-:S03]  /*a7f0*/  IADD3 R11, P0, RZ, -R20, RZ ;  /* 0x80000014ff0b7210 */ /* 0x000fc60007f1e0ff */
[----:B------:R-:W1:Y:S02]  /*a800*/  LDC R10, c[0x0][0x618] ;  /* 0x00018600ff0a7b82 */ /* 0x000e640000000800 */
[----:B------:R-:W-:-:S04]  /*a810*/  IMAD.X R7, RZ, RZ, ~R6, P0 ;  /* 0x000000ffff077224 */ /* 0x000fc800000e0e06 */
[-C--:B------:R-:W-:Y:S02]  /*a820*/  IMAD R8, R7, R22.reuse, RZ ;  /* 0x0000001607087224 */ /* 0x080fe400078e02ff */
[----:B------:R-:W2:Y:S01]  /*a830*/  LDC R12, c[0x0][0x608] ;  /* 0x00018200ff0c7b82 */ /* 0x000ea20000000800 */
[----:B------:R-:W-:-:S04]  /*a840*/  IMAD.WIDE.U32 R6, R11, R22, R16 ;  /* 0x000000160b067225 */ /* 0x000fc800078e0010 */
[----:B------:R-:W-:-:S03]  /*a850*/  IMAD R11, R11, R23, R8 ;  /* 0x000000170b0b7224 */ /* 0x000fc600078e0208 */
[----:B------:R-:W3:Y:S01]  /*a860*/  LDC R25, c[0x0][0x658] ;  /* 0x00019600ff197b82 */ /* 0x000ee20000000800 */
[----:B------:R-:W-:Y:S01]  /*a870*/  IMAD.IADD R7, R7, 0x1, R11 ;  /* 0x0000000107077824 */ /* 0x000fe200078e020b */
[----:B0-----:R-:W-:-:S04]  /*a880*/  ISETP.NE.U32.AND P0, PT, R26, RZ, PT ;  /* 0x000000ff1a00720c */ /* 0x001fc80003f05070 */
[----:B------:R-:W-:Y:S02]  /*a890*/  ISETP.NE.AND.EX P0, PT, R27, RZ, PT, P0 ;  /* 0x000000ff1b00720c */ /* 0x000fe40003f05300 */
[----:B------:R-:W0:Y:S01]  /*a8a0*/  LDC R23, c[0x0][0x600] ;  /* 0x00018000ff177b82 */ /* 0x000e220000000800 */
[-CC-:B-1----:R-:W-:Y:S02]  /*a8b0*/  SHF.R.U64 R8, R6, R10.reuse, R7.reuse ;  /* 0x0000000a06087219 */ /* 0x182fe40000001207 */
[----:B------:R-:W-:Y:S01]  /*a8c0*/  SHF.R.U32.HI R7, RZ, R10, R7 ;  /* 0x0000000aff077219 */ /* 0x000fe20000011607 */
[----:B------:R-:W-:-:S04]  /*a8d0*/  IMAD.MOV.U32 R10, RZ, RZ, -0x1 ;  /* 0xffffffffff0a7424 */ /* 0x000fc800078e00ff */
        /* <DEDUP_REMOVED lines=21> */
.L_x_293:
[----:B------:R-:W-:Y:S01]  /*aa30*/  ISETP.NE.AND P0, PT, R2, 0x1, PT ;  /* 0x000000010200780c */ /* 0x000fe20003f05270 */
[----:B0-----:R-:W-:Y:S01]  /*aa40*/  VIADD R11, R23, 0xffffffff ;  /* 0xffffffff170b7836 */ /* 0x001fe20000000000 */
[----:B-1----:R-:W-:Y:S02]  /*aa50*/  SHF.R.U64 R6, R6, R24, R7 ;  /* 0x0000001806067219 */ /* 0x002fe40000001207 */
[----:B------:R-:W-:Y:S02]  /*aa60*/  SHF.L.U32 R30, R30, R25, RZ ;  /* 0x000000191e1e7219 */ /* 0x000fe400000006ff */
[----:B------:R-:W-:Y:S01]  /*aa70*/  LOP3.LUT R5, R21, R32, RZ, 0xc0, !PT ;  /* 0x0000002015057212 */ /* 0x000fe200078ec0ff */
[----:B------:R-:W-:-:S04]  /*aa80*/  IMAD.MOV R7, RZ, RZ, -R6 ;  /* 0x000000ffff077224 */ /* 0x000fc800078e0a06 */
[----:B------:R-:W-:Y:S01]  /*aa90*/  IMAD R6, R30, R6, R5 ;  /* 0x000000061e067224 */ /* 0x000fe200078e0205 */
[----:B------:R-:W-:Y:S01]  /*aaa0*/  LOP3.LUT R5, R8, R11, RZ, 0xc0, !PT ;  /* 0x0000000b08057212 */ /* 0x000fe200078ec0ff */
[----:B------:R-:W-:Y:S02]  /*aab0*/  @P0 IMAD R3, R9, R14, R4 ;  /* 0x0000000e09030224 */ /* 0x000fe400078e0204 */
[----:B--2---:R-:W-:Y:S02]  /*aac0*/  IMAD R4, R7, R28, R22 ;  /* 0x0000001c07047224 */ /* 0x004fe400078e0216 */
[----:B---3--:R-:W-:Y:S02]  /*aad0*/  IMAD R3, R6, R29, R3 ;  /* 0x0000001d06037224 */ /* 0x008fe400078e0203 */
[----:B------:R-:W-:Y:S02]  /*aae0*/  IMAD R4, R4, R23, R5 ;  /* 0x0000001704047224 */ /* 0x000fe400078e0205 */
[----:B------:R-:W-:-:S02]  /*aaf0*/  IMAD.MOV.U32 R8, RZ, RZ, 0x1 ;  /* 0x00000001ff087424 */ /* 0x000fc400078e00ff */
[----:B------:R-:W-:Y:S01]  /*ab00*/  IMAD.MOV.U32 R6, RZ, RZ, R20 ;  /* 0x000000ffff067224 */ /* 0x000fe200078e0014 */
[----:B------:R-:W-:Y:S02]  /*ab10*/  SEL R7, R4, R3, !P0 ;  /* 0x0000000304077207 */ /* 0x000fe40004000000 */
[----:B------:R-:W-:-:S07]  /*ab20*/  SEL R13, R3, R4, !P0 ;  /* 0x00000004030d7207 */ /* 0x000fce0004000000 */
.L_x_291:
[----:B------:R-:W-:-:S08]  /*ab30*/  NOP ;  /* 0x0000000000007918 */ /* 0x000fd00000000000 */
[----:B------:R-:W0:-:S00]  /*ab40*/  USETMAXREG.DEALLOC.CTAPOOL 0x28 ;  /* 0x00000028000079c8 */ /* 0x000e0000080e0500 */
[----:B0-----:R-:W-:-:S13]  /*ab50*/  ISETP.NE.AND P0, PT, R0, RZ, PT ;  /* 0x000000ff0000720c */ /* 0x001fda0003f05270 */
[----:B------:R-:W-:Y:S05]  /*ab60*/  @P0 EXIT ;  /* 0x000000000000094d */ /* 0x000fea0003800000 */
[----:B------:R-:W-:Y:S01]  /*ab70*/  LOP3.LUT P0, RZ, R8, 0xff, RZ, 0xc0, !PT ;  /* 0x000000ff08ff7812 */ /* 0x000fe2000780c0ff */
[----:B------:R-:W-:Y:S02]  /*ab80*/  IMAD.MOV.U32 R0, RZ, RZ, 0x1 ;  /* 0x00000001ff007424 */ /* 0x000fe400078e00ff */
[----:B------:R-:W-:-:S10]  /*ab90*/  IMAD.MOV.U32 R3, RZ, RZ, RZ ;  /* 0x000000ffff037224 */ /* 0x000fd400078e00ff */
[----:B------:R-:W-:Y:S05]  /*aba0*/  @!P0 BRA `(.L_x_294) ;  /* 0x0000000c00748947 */ /* 0x000fea0003800000 */
[----:B------:R-:W0:Y:S01]  /*abb0*/  LDC R0, c[0x0][0x28c] ;  /* 0x0000a300ff007b82 */ /* 0x000e220000000800 */
[----:B------:R-:W-:Y:S01]  /*abc0*/  ULDC UR5, c[0x0][0x658] ;  /* 0x0001960000057ab9 */ /* 0x000fe20000000800 */
[----:B------:R-:W-:Y:S01]  /*abd0*/  UMOV UR7, 0xffffffff ;  /* 0xffffffff00077882 */ /* 0x000fe20000000000 */
[----:B------:R-:W-:Y:S01]  /*abe0*/  ULDC UR6, c[0x0][0xc] ;  /* 0x0000030000067ab9 */ /* 0x000fe20000000800 */
[----:B------:R-:W-:Y:S01]  /*abf0*/  USHF.L.U32 UR9, UR7, UR5, URZ ;  /* 0x0000000507097299 */ /* 0x000fe2000800063f */
[----:B------:R-:W-:Y:S01]  /*ac00*/  BSSY B0, `(.L_x_294) ;  /* 0x00000d7000007945 */ /* 0x000fe20003800000 */
[----:B------:R-:W-:Y:S01]  /*ac10*/  UMOV UR8, 0x1 ;  /* 0x0000000100087882 */ /* 0x000fe20000000000 */
[----:B------:R-:W-:Y:S01]  /*ac20*/  ULDC UR7, c[0x0][0x10] ;  /* 0x0000040000077ab9 */ /* 0x000fe20000000800 */
[----:B------:R-:W1:Y:S01]  /*ac30*/  S2UR UR10, SR_CgaCtaId ;  /* 0x00000000000a79c3 */ /* 0x000e620000008800 */
[----:B------:R-:W-:Y:S01]  /*ac40*/  UIMAD.WIDE.U32 UR6, UR6, UR7, URZ ;  /* 0x00000007060672a5 */ /* 0x000fe2000f8e003f */
[----:B------:R-:W-:Y:S01]  /*ac50*/  IMAD.MOV.U32 R9, RZ, RZ, 0x1 ;  /* 0x00000001ff097424 */ /* 0x000fe200078e00ff */
[----:B------:R-:W-:Y:S01]  /*ac60*/  USHF.L.U32 UR5, UR8, UR5, URZ ;  /* 0x0000000508057299 */ /* 0x000fe2000800063f */
[----:B------:R-:W-:Y:S01]  /*ac70*/  LOP3.LUT R12, R19, 0x2, RZ, 0xfc, !PT ;  /* 0x00000002130c7812 */ /* 0x000fe200078efcff */
[----:B------:R-:W-:Y:S01]  /*ac80*/  ULDC UR4, c[0x0][0x600] ;  /* 0x0001800000047ab9 */ /* 0x000fe20000000800 */
[----:B------:R-:W-:Y:S01]  /*ac90*/  ULDC UR8, c[0x0][0x14] ;  /* 0x0000050000087ab9 */ /* 0x000fe20000000800 */
[----:B------:R-:W-:-:S02]  /*aca0*/  UIADD3 UR4, UR4, -0x1, URZ ;  /* 0xffffffff04047890 */ /* 0x000fc4000fffe03f */
[----:B------:R-:W-:Y:S02]  /*acb0*/  UIMAD.WIDE.U32 UR30, UR6, UR8, URZ ;  /* 0x00000008061e72a5 */ /* 0x000fe4000f8e003f */
[----:B------:R-:W-:Y:S02]  /*acc0*/  UIMAD UR7, UR7, UR8, URZ ;  /* 0x00000008070772a4 */ /* 0x000fe4000f8e023f */
[----:B------:R-:W-:Y:S02]  /*acd0*/  ULOP3.LUT UR6, URZ, UR9, URZ, 0x33, !UPT ;  /* 0x000000093f067292 */ /* 0x000fe4000f8e333f */
[----:B------:R-:W-:Y:S01]  /*ace0*/  UIADD3 UR7, UR31, UR7, URZ ;  /* 0x000000071f077290 */ /* 0x000fe2000fffe03f */
[----:B0-----:R-:W-:Y:S01]  /*acf0*/  VIADD R0, R0, 0x3f ;  /* 0x0000003f00007836 */ /* 0x001fe20000000000 */
[----:B------:R-:W-:-:S04]  /*ad00*/  ULDC.64 UR38, c[0x0][0x198] ;  /* 0x0000660000267ab9 */ /* 0x000fc80000000a00 */
[----:B------:R-:W-:Y:S01]  /*ad10*/  SHF.R.S32.HI R3, RZ, 0x1f, R0 ;  /* 0x0000001fff037819 */ /* 0x000fe20000011400 */
[----:B-1----:R-:W-:-:S03]  /*ad20*/  IMAD.U32 R10, RZ, RZ, UR10 ;  /* 0x0000000aff0a7e24 */ /* 0x002fc6000f8e00ff */
[----:B------:R-:W-:Y:S01]  /*ad30*/  LEA.HI R3, R3, R0, RZ, 0x6 ;  /* 0x0000000003037211 */ /* 0x000fe200078f30ff */
[----:B------:R-:W-:-:S03]  /*ad40*/  IMAD.MOV.U32 R0, RZ, RZ, 0x1 ;  /* 0x00000001ff007424 */ /* 0x000fc600078e00ff */
[----:B------:R-:W-:Y:S01]  /*ad50*/  SHF.R.S32.HI R8, RZ, 0x6, R3 ;  /* 0x00000006ff087819 */ /* 0x000fe20000011403 */
[----:B------:R-:W-:-:S04]  /*ad60*/  IMAD.MOV.U32 R3, RZ, RZ, RZ ;  /* 0x000000ffff037224 */ /* 0x000fc800078e00ff */
[----:B------:R-:W-:-:S07]  /*ad70*/  VIADD R11, R8, 0x1 ;  /* 0x00000001080b7836 */ /* 0x000fce0000000000 */
.L_x_305:
[----:B------:R-:W-:-:S03]  /*ad80*/  UMOV UR8, 0xffffffff ;  /* 0xffffffff00087882 */ /* 0x000fc60000000000 */
[----:B------:R-:W-:Y:S05]  /*ad90*/  BRA.DIV UR8, `(.L_x_295) ;  /* 0x0000000e08987947 */ /* 0x000fea000b800000 */
[----:B------:R-:W-:-:S13]  /*ada0*/  ELECT P6, URZ, PT ;  /* 0x00000000003f782f */ /* 0x000fda00038c0000 */
.L_x_314:
[----:B------:R-:W0:Y:S01]  /*adb0*/  LDC R4, c[0x0][0x28c] ;  /* 0x0000a300ff047b82 */ /* 0x000e220000000800 */
[----:B------:R-:W-:Y:S01]  /*adc0*/  BSSY B1, `(.L_x_296) ;  /* 0x0000047000017945 */ /* 0x000fe20003800000 */
[----:B0-----:R-:W-:-:S13]  /*add0*/  ISETP.LT.OR P6, PT, R4, 0x1, !P6 ;  /* 0x000000010400780c */ /* 0x001fda00077c1670 */
[----:B------:R-:W-:Y:S05]  /*ade0*/  @P6 BRA `(.L_x_297) ;  /* 0x0000000400106947 */ /* 0x000fea0003800000 */
[----:B------:R-:W-:Y:S02]  /*adf0*/  IMAD R13, R13, 0x8, R10 ;  /* 0x000000080d0d7824 */ /* 0x000fe400078e020a */
[----:B------:R-:W-:Y:S02]  /*ae00*/  IMAD.SHL.U32 R20, R7, 0x100, RZ ;  /* 0x0000010007147824 */ /* 0x000fe400078e00ff */
[----:B------:R-:W-:Y:S02]  /*ae10*/  IMAD.MOV.U32 R21, RZ, RZ, RZ ;  /* 0x000000ffff157224 */ /* 0x000fe400078e00ff */
[----:B------:R-:W-:Y:S02]  /*ae20*/  IMAD.MOV.U32 R4, RZ, RZ, R11 ;  /* 0x000000ffff047224 */ /* 0x000fe400078e000b */
[----:B------:R-:W-:Y:S02]  /*ae30*/  IMAD.MOV.U32 R5, RZ, RZ, R0 ;  /* 0x000000ffff057224 */ /* 0x000fe400078e0000 */
[----:B------:R-:W-:-:S02]  /*ae40*/  IMAD.MOV.U32 R7, RZ, RZ, R3 ;  /* 0x000000ffff077224 */ /* 0x000fc400078e0003 */
[----:B------:R-:W-:-:S07]  /*ae50*/  IMAD.SHL.U32 R15, R13, 0x10, RZ ;  /* 0x000000100d0f7824 */ /* 0x000fce00078e00ff */
.L_x_300:
[----:B------:R-:W0:Y:S01]  /*ae60*/  S2UR UR8, SR_CgaCtaId ;  /* 0x00000000000879c3 */ /* 0x000e220000008800 */
[----:B------:R-:W-:Y:S02]  /*ae70*/  MOV R13, 0x400 ;  /* 0x00000400000d7802 */ /* 0x000fe40000000f00 */
[----:B------:R-:W-:-:S13]  /*ae80*/  LOP3.LUT P1, RZ, R18, 0x7f, RZ, 0xc0, !PT ;  /* 0x0000007f12ff7812 */ /* 0x000fda000782c0ff */
[----:B------:R-:W1:Y:S01]  /*ae90*/  @!P1 LDC R14, c[0x0][0x500] ;  /* 0x00014000ff0e9b82 */ /* 0x000e620000000800 */
[----:B0-----:R-:W-:-:S05]  /*aea0*/  IMAD.U32 R10, RZ, RZ, UR8 ;  /* 0x00000008ff0a7e24 */ /* 0x001fca000f8e00ff */
[----:B------:R-:W-:Y:S02]  /*aeb0*/  LEA R24, R10, R13, 0x18 ;  /* 0x0000000d0a187211 */ /* 0x000fe400078ec0ff */
[----:B------:R-:W-:-:S03]  /*aec0*/  SHF.L.U32 R13, R5, 0x1f, RZ ;  /* 0x0000001f050d7819 */ /* 0x000fc600000006ff */
[----:B------:R-:W-:-:S04]  /*aed0*/  IMAD R22, R7, 0x8, R24 ;  /* 0x0000000807167824 */ /* 0x000fc800078e0218 */
[----:B------:R-:W0:Y:S02]  /*aee0*/  SYNCS.PHASECHK.TRANS64.TRYWAIT P0, [R22+URZ+0x10], R13 ;  /* 0x0000100d160075a7 */ /* 0x000e24000800017f */
[----:B01----:R-:W-:Y:S05]  /*aef0*/  @!P0 BRA `(.L_x_298) ;  /* 0x0000000c00608947 */ /* 0x003fea0003800000 */
.L_x_315:
[----:B0-----:R-:W-:Y:S01]  /*af00*/  PRMT R13, R12, 0x9910, RZ ;  /* 0x000099100c0d7816 */ /* 0x001fe200000000ff */
[----:B------:R0:W-:Y:S03]  /*af10*/  @!P1 SYNCS.ARRIVE.TRANS64 RZ, [R22+URZ], R14 ;  /* 0x0000000e16ff99a7 */ /* 0x0001e6000800003f */
[----:B------:R-:W-:-:S13]  /*af20*/  ISETP.NE.AND P0, PT, R13, 0x2, PT ;  /* 0x000000020d00780c */ /* 0x000fda0003f05270 */
[----:B0-----:R-:W-:Y:S05]  /*af30*/  @P0 BRA `(.L_x_299) ;  /* 0x0000000000040947 */ /* 0x001fea0003800000 */
[----:B------:R-:W-:Y:S01]  /*af40*/  BPT.TRAP 0x1 ;  /* 0x000000040000795c */ /* 0x000fe20000300000 */
.L_x_299:
[----:B------:R-:W-:Y:S01]  /*af50*/  IMAD R13, R7, 0x10, R10 ;  /* 0x00000010070d7824 */ /* 0x000fe200078e020a */
[----:B------:R-:W-:Y:S01]  /*af60*/  R2UR UR34, R21 ;  /* 0x00000000152272ca */ /* 0x000fe200000e0000 */
[----:B------:R-:W-:Y:S01]  /*af70*/  VIADD R4, R4, 0xffffffff ;  /* 0xffffffff04047836 */ /* 0x000fe20000000000 */
[----:B------:R-:W-:Y:S01]  /*af80*/  R2UR UR33, R22 ;  /* 0x00000000162172ca */ /* 0x000fe200000e0000 */
[----:B------:R-:W-:Y:S01]  /*af90*/  IMAD.SHL.U32 R13, R13, 0x200, RZ ;  /* 0x000002000d0d7824 */ /* 0x000fe200078e00ff */
[----:B------:R-:W-:Y:S01]  /*afa0*/  R2UR UR36, R6 ;  /* 0x00000000062472ca */ /* 0x000fe200000e0000 */
[----:B------:R-:W-:Y:S01]  /*afb0*/  UIADD3 UR14, UP0, UR38, 0xf0, URZ ;  /* 0x000000f0260e7890 */ /* 0x000fe2000ff1e03f */
[----:B------:R-:W-:Y:S01]  /*afc0*/  R2UR UR35, R15 ;  /* 0x000000000f2372ca */ /* 0x000fe200000e0000 */
[--C-:B------:R-:W-:Y:S01]  /*afd0*/  IMAD R13, R13, 0x4, R24.reuse ;  /* 0x000000040d0d7824 */ /* 0x100fe200078e0218 */
[----:B------:R-:W-:Y:S01]  /*afe0*/  R2UR UR19, R20 ;  /* 0x00000000141372ca */ /* 0x000fe200000e0000 */
[----:B------:R-:W-:Y:S01]  /*aff0*/  IMAD R24, R7, 0x10000, R24 ;  /* 0x0001000007187824 */ /* 0x000fe200078e0218 */
[----:B------:R-:W-:Y:S01]  /*b000*/  UIADD3 UR40, UP1, UR38, 0x1f0, URZ ;  /* 0x000001f026287890 */ /* 0x000fe2000ff3e03f */
[----:B------:R-:W-:Y:S01]  /*b010*/  ISETP.GT.AND P1, PT, R4, 0x1, PT ;  /* 0x000000010400780c */ /* 0x000fe20003f24270 */
[----:B------:R-:W-:Y:S01]  /*b020*/  UIADD3.X UR15, URZ, UR39, URZ, UP0, !UPT ;  /* 0x000000273f0f7290 */ /* 0x000fe200087fe43f */
[----:B------:R-:W-:Y:S01]  /*b030*/  R2UR UR24, R13 ;  /* 0x000000000d1872ca */ /* 0x000fe200000e0000 */
[----:B------:R-:W-:Y:S01]  /*b040*/  UIADD3 UR26, UR34, 0x20, URZ ;  /* 0x00000020221a7890 */ /* 0x000fe2000fffe03f */
[----:B------:R-:W-:Y:S01]  /*b050*/  R2UR UR8, R24 ;  /* 0x00000000180872ca */ /* 0x000fe200000e0000 */
[----:B------:R-:W-:Y:S01]  /*b060*/  UIADD3.X UR41, URZ, UR39, URZ, UP1, !UPT ;  /* 0x000000273f297290 */ /* 0x000fe20008ffe43f */
[----:B------:R-:W-:Y:S01]  /*b070*/  VIADD R7, R7, 0x1 ;  /* 0x0000000107077836 */ /* 0x000fe20000000000 */
[----:B------:R-:W-:Y:S01]  /*b080*/  UMOV UR13, 0xff0000 ;  /* 0x00ff0000000d7882 */ /* 0x000fe20000000000 */
[----:B------:R-:W-:Y:S01]  /*b090*/  UMOV UR22, 0x0 ;  /* 0x0000000000167882 */ /* 0x000fe20000000000 */
[----:B------:R-:W-:Y:S01]  /*b0a0*/  UMOV UR23, 0x10000000 ;  /* 0x1000000000177882 */ /* 0x000fe20000000000 */
[----:B------:R-:W-:Y:S01]  /*b0b0*/  UMOV UR25, UR33 ;  /* 0x0000002100197c82 */ /* 0x000fe20008000000 */
[----:B------:R-:W-:Y:S01]  /*b0c0*/  ISETP.NE.AND P0, PT, R7, 0x2, PT ;  /* 0x000000020700780c */ /* 0x000fe20003f05270 */
[----:B------:R-:W-:Y:S01]  /*b0d0*/  UMOV UR28, UR36 ;  /* 0x00000024001c7c82 */ /* 0x000fe20008000000 */
[----:B------:R-:W-:Y:S01]  /*b0e0*/  UMOV UR27, UR35 ;  /* 0x00000023001b7c82 */ /* 0x000fe20008000000 */
[----:B------:R-:W-:Y:S01]  /*b0f0*/  UMOV UR17, UR33 ;  /* 0x0000002100117c82 */ /* 0x000fe20008000000 */
[----:B------:R-:W-:Y:S01]  /*b100*/  UIADD3 UR32, UR24, 0x100, URZ ;  /* 0x0000010018207890 */ /* 0x000fe2000fffe03f */
[----:B------:R-:W-:Y:S01]  /*b110*/  SEL R14, RZ, 0x1, P0 ;  /* 0x00000001ff0e7807 */ /* 0x000fe20000000000 */
[----:B------:R-:W-:Y:S01]  /*b120*/  UIADD3 UR24, UR24, 0x4100, URZ ;  /* 0x0000410018187890 */ /* 0x000fe2000fffe03f */
[----:B------:R-:W-:Y:S01]  /*b130*/  VIADD R21, R21, 0x40 ;  /* 0x0000004015157836 */ /* 0x000fe20000000000 */
[----:B------:R-:W-:Y:S01]  /*b140*/  UIADD3 UR16, UR8, 0x10100, URZ ;  /* 0x0001010008107890 */ /* 0x000fe2000fffe03f */
[----:B------:R-:W-:Y:S01]  /*b150*/  LOP3.LUT R5, R5, R14, RZ, 0x3c, !PT ;  /* 0x0000000e05057212 */ /* 0x000fe200078e3cff */
[----:B------:R-:W-:Y:S01]  /*b160*/  UIADD3 UR8, UR8, 0x18100, URZ ;  /* 0x0001810008087890 */ /* 0x000fe2000fffe03f */
[----:B------:R-:W-:Y:S01]  /*b170*/  SEL R7, R7, RZ, P0 ;  /* 0x000000ff07077207 */ /* 0x000fe20000000000 */
[----:B------:R-:W-:Y:S01]  /*b180*/  UMOV UR18, UR34 ;  /* 0x0000002200127c82 */ /* 0x000fe20008000000 */
[----:B------:R-:W-:Y:S01]  /*b190*/  UMOV UR20, UR36 ;  /* 0x0000002400147c82 */ /* 0x000fe20008000000 */
[----:B------:R0:W-:Y:S01]  /*b1a0*/  UTMALDG.3D.MULTICAST [UR32], [UR14], UR13, desc[UR22] ;  /* 0x000016200e0073b4 */ /* 0x0001e2000801180d */
[----:B------:R-:W-:Y:S01]  /*b1b0*/  UMOV UR9, UR33 ;  /* 0x0000002100097c82 */ /* 0x000fe20008000000 */
[----:B------:R-:W-:Y:S01]  /*b1c0*/  UMOV UR11, UR19 ;  /* 0x00000013000b7c82 */ /* 0x000fe20008000000 */
[----:B------:R-:W-:Y:S01]  /*b1d0*/  UMOV UR12, UR36 ;  /* 0x00000024000c7c82 */ /* 0x000fe20008000000 */
[----:B------:R-:W-:Y:S01]  /*b1e0*/  UMOV UR10, UR26 ;  /* 0x0000001a000a7c82 */ /* 0x000fe20008000000 */
[----:B------:R0:W-:Y:S01]  /*b1f0*/  UTMALDG.3D.MULTICAST [UR24], [UR14], UR13, desc[UR22] ;  /* 0x000016180e0073b4 */ /* 0x0001e2000801180d */
[----:B------:R0:W-:Y:S01]  /*b200*/  UTMALDG.3D [UR16], [UR40], desc[UR22] ;  /* 0x00001610280075b4 */ /* 0x0001e20008011000 */
[----:B------:R0:W-:Y:S02]  /*b210*/  UTMALDG.3D [UR8], [UR40], desc[UR22] ;  /* 0x00001608280075b4 */ /* 0x0001e40008011000 */
[----:B0-----:R-:W-:Y:S05]  /*b220*/  @P1 BRA `(.L_x_300) ;  /* 0xfffffffc000c1947 */ /* 0x001fea000383ffff */
.L_x_297:
[----:B------:R-:W-:Y:S05]  /*b230*/  BSYNC B1 ;  /* 0x0000000000017941 */ /* 0x000fea0003800000 */
.L_x_296:
[----:B------:R-:W-:Y:S01]  /*b240*/  LOP3.LUT P1, RZ, R9, 0xff, RZ, 0xc0, !PT ;  /* 0x000000ff09ff7812 */ /* 0x000fe2000782c0ff */
[----:B------:R-:W-:Y:S01]  /*b250*/  IMAD.IADD R3, R8, 0x1, R3 ;  /* 0x0000000108037824 */ /* 0x000fe200078e0203 */
[----:B------:R-:W-:Y:S01]  /*b260*/  IADD3 R16, P2, R16, UR30, RZ ;  /* 0x0000001e10107c10 */ /* 0x000fe2000ff5e0ff */
[----:B------:R-:W-:Y:S01]  /*b270*/  ULDC.64 UR8, c[0x0][0x650] ;  /* 0x0001940000087ab9 */ /* 0x000fe20000000a00 */
[----:B------:R-:W-:Y:S01]  /*b280*/  BSSY B1, `(.L_x_301) ;  /* 0x000006c000017945 */ /* 0x000fe20003800000 */
[----:B------:R-:W-:Y:S01]  /*b290*/  IMAD.MOV.U32 R13, RZ, RZ, -0x1 ;  /* 0xffffffffff0d7424 */ /* 0x000fe200078e00ff */
[----:B------:R-:W-:Y:S01]  /*b2a0*/  ISETP.GT.U32.AND P0, PT, R3, 0x1, PT ;  /* 0x000000010300780c */ /* 0x000fe20003f04070 */
[----:B------:R-:W-:Y:S01]  /*b2b0*/  IMAD.MOV.U32 R7, RZ, RZ, -0x1 ;  /* 0xffffffffff077424 */ /* 0x000fe200078e00ff */
[----:B------:R-:W-:Y:S01]  /*b2c0*/  SHF.R.U32.HI R4, RZ, 0x1, R3 ;  /* 0x00000001ff047819 */ /* 0x000fe20000011603 */
[----:B------:R-:W-:Y:S01]  /*b2d0*/  IMAD.MOV.U32 R6, RZ, RZ, -0x1 ;  /* 0xffffffffff067424 */ /* 0x000fe200078e00ff */
[----:B------:R-:W-:-:S02]  /*b2e0*/  ISETP.LT.U32.AND P0, PT, R8, 0x2, P0 ;  /* 0x000000020800780c */ /* 0x000fc40000701070 */
[----:B------:R-:W-:Y:S01]  /*b2f0*/  IADD3.X R17, R17, UR7, RZ, P2, !PT ;  /* 0x0000000711117c10 */ /* 0x000fe200097fe4ff */
[----:B------:R-:W0:Y:S01]  /*b300*/  @P1 S2R R10, SR_CgaCtaId ;  /* 0x00000000000a1919 */ /* 0x000e220000008800 */
[----:B------:R-:W-:Y:S02]  /*b310*/  @P1 MOV R5, 0x400 ;  /* 0x0000040000051802 */ /* 0x000fe40000000f00 */
[----:B------:R-:W-:Y:S02]  /*b320*/  ISETP.GE.U32.AND P2, PT, R16, UR8, PT ;  /* 0x0000000810007c0c */ /* 0x000fe4000bf46070 */
[----:B------:R-:W-:Y:S02]  /*b330*/  LOP3.LUT R4, R4, 0x1, RZ, 0xc0, !PT ;  /* 0x0000000104047812 */ /* 0x000fe400078ec0ff */
[----:B------:R-:W-:Y:S02]  /*b340*/  LOP3.LUT R3, R3, 0x1, RZ, 0xc0, !PT ;  /* 0x0000000103037812 */ /* 0x000fe400078ec0ff */
[----:B------:R-:W-:-:S02]  /*b350*/  PRMT R9, RZ, 0x7610, R9 ;  /* 0x00007610ff097816 */ /* 0x000fc40000000009 */
[----:B0-----:R-:W-:-:S04]  /*b360*/  @P1 LEA R5, R10, R5, 0x18 ;  /* 0x000000050a051211 */ /* 0x001fc800078ec0ff */
[----:B------:R0:W-:Y:S01]  /*b370*/  @P1 SYNCS.ARRIVE.TRANS64.A1T0 RZ, [R5+URZ+0x38], RZ ;  /* 0x000038ff05ff19a7 */ /* 0x0001e2000810003f */
[----:B------:R-:W-:-:S04]  /*b380*/  ISETP.NE.U32.AND P1, PT, R4, 0x1, PT ;  /* 0x000000010400780c */ /* 0x000fc80003f25070 */
[----:B------:R-:W-:Y:S02]  /*b390*/  ISETP.GT.U32.AND P1, PT, R8, 0x1, !P1 ;  /* 0x000000010800780c */ /* 0x000fe40004f24070 */
[----:B0-----:R-:W-:Y:S02]  /*b3a0*/  SEL R5, RZ, 0x1, !P0 ;  /* 0x00000001ff057807 */ /* 0x001fe40004000000 */
[----:B------:R-:W-:Y:S02]  /*b3b0*/  ISETP.GE.U32.AND.EX P0, PT, R17, UR9, PT, P2 ;  /* 0x0000000911007c0c */ /* 0x000fe4000bf06120 */
[----:B------:R-:W-:-:S04]  /*b3c0*/  SEL R4, RZ, 0x1, !P1 ;  /* 0x00000001ff047807 */ /* 0x000fc80004800000 */
[----:B------:R-:W-:Y:S02]  /*b3d0*/  LOP3.LUT R0, R4, R0, R5, 0x96, !PT ;  /* 0x0000000004007212 */ /* 0x000fe400078e9605 */
[----:B------:R-:W-:-:S05]  /*b3e0*/  PRMT R4, RZ, 0x7610, R4 ;  /* 0x00007610ff047816 */ /* 0x000fca0000000004 */
[----:B------:R-:W-:Y:S05]  /*b3f0*/  @P0 BRA `(.L_x_302) ;  /* 0x0000000400500947 */ /* 0x000fea0003800000 */
[----:B------:R-:W0:Y:S01]  /*b400*/  S2R R15, SR_CTAID.X ;  /* 0x00000000000f7919 */ /* 0x000e220000002500 */
[----:B------:R-:W-:Y:S01]  /*b410*/  ULDC.64 UR8, c[0x0][0x628] ;  /* 0x00018a0000087ab9 */ /* 0x000fe20000000a00 */
[----:B------:R-:W1:Y:S01]  /*b420*/  LDC R20, c[0x0][0x144] ;  /* 0x00005100ff147b82 */ /* 0x000e620000000800 */
[----:B------:R-:W-:Y:S01]  /*b430*/  ISETP.NE.U32.AND P0, PT, RZ, UR8, PT ;  /* 0x00000008ff007c0c */ /* 0x000fe2000bf05070 */
[----:B------:R-:W2:Y:S01]  /*b440*/  S2R R13, SR_CTAID.Y ;  /* 0x00000000000d7919 */ /* 0x000ea20000002600 */
[----:B------:R-:W-:Y:S01]  /*b450*/  ULDC UR11, c[0x0][0x630] ;  /* 0x00018c00000b7ab9 */ /* 0x000fe20000000800 */
[----:B------:R-:W-:Y:S01]  /*b460*/  ULDC UR12, c[0x0][0x150] ;  /* 0x00005400000c7ab9 */ /* 0x000fe20000000800 */
[----:B------:R-:W-:Y:S01]  /*b470*/  ISETP.NE.AND.EX P0, PT, RZ, UR9, PT, P0 ;  /* 0x00000009ff007c0c */ /* 0x000fe2000bf05300 */
[----:B------:R-:W-:Y:S02]  /*b480*/  IMAD.MOV.U32 R4, RZ, RZ, R16 ;  /* 0x000000ffff047224 */ /* 0x000fe400078e0010 */
[----:B------:R-:W-:Y:S01]  /*b490*/  IMAD.MOV.U32 R5, RZ, RZ, R17 ;  /* 0x000000ffff057224 */ /* 0x000fe200078e0011 */
[----:B0-----:R-:W-:-:S09]  /*b4a0*/  I2FP.F32.U32 R22, R15 ;  /* 0x0000000f00167245 */ /* 0x001fd20000201000 */
[----:B------:R-:W-:Y:S05]  /*b4b0*/  @!P0 BRA `(.L_x_303) ;  /* 0x0000000000288947 */ /* 0x000fea0003800000 */
[----:B------:R-:W-:Y:S02]  /*b4c0*/  ULDC UR10, c[0x0][0x634] ;  /* 0x00018d00000a7ab9 */ /* 0x000fe40000000800 */
[----:B------:R-:W-:-:S05]  /*b4d0*/  IADD3 R5, P0, R16, UR10, RZ ;  /* 0x0000000a10057c10 */ /* 0x000fca000ff1e0ff */
[----:B------:R-:W-:-:S04]  /*b4e0*/  IMAD.X R21, RZ, RZ, R17, P0 ;  /* 0x000000ffff157224 */ /* 0x000fc800000e0611 */
[----:B------:R-:W-:-:S04]  /*b4f0*/  IMAD.WIDE.U32 R6, R21, UR8, RZ ;  /* 0x0000000815067c25 */ /* 0x000fc8000f8e00ff */
[----:B------:R-:W-:-:S04]  /*b500*/  IMAD.WIDE.U32 R6, P0, R5, UR9, R6 ;  /* 0x0000000905067c25 */ /* 0x000fc8000f800006 */
[----:B------:R-:W-:-:S04]  /*b510*/  IMAD.WIDE.U32 R4, R5, UR8, RZ ;  /* 0x0000000805047c25 */ /* 0x000fc8000f8e00ff */
[----:B------:R-:W-:Y:S01]  /*b520*/  IMAD.MOV.U32 R4, RZ, RZ, R7 ;  /* 0x000000ffff047224 */ /* 0x000fe200078e0007 */
[----:B------:R-:W-:Y:S01]  /*b530*/  IADD3 RZ, P1, R5, R6, RZ ;  /* 0x0000000605ff7210 */ /* 0x000fe20007f3e0ff */
[----:B------:R-:W-:-:S04]  /*b540*/  IMAD.X R5, RZ, RZ, RZ, P0 ;  /* 0x000000ffff057224 */ /* 0x000fc800000e06ff */
[----:B------:R-:W-:-:S08]  /*b550*/  IMAD.WIDE.U32.X R4, R21, UR9, R4, P1 ;  /* 0x0000000915047c25 */ /* 0x000fd000088e0404 */
.L_x_303:
[----:B------:R-:W-:Y:S01]  /*b560*/  FMUL R22, R22, UR12 ;  /* 0x0000000c16167c20 */ /* 0x000fe20008400000 */
[--C-:B------:R-:W-:Y:S01]  /*b570*/  SHF.R.U64 R14, R4, UR11, R5.reuse ;  /* 0x0000000b040e7c19 */ /* 0x100fe20008001205 */
[----:B------:R-:W-:Y:S01]  /*b580*/  ULDC.64 UR8, c[0x0][0x620] ;  /* 0x0001880000087ab9 */ /* 0x000fe20000000a00 */
[----:B------:R-:W-:Y:S01]  /*b590*/  SHF.R.U32.HI R4, RZ, UR11, R5 ;  /* 0x0000000bff047c19 */ /* 0x000fe20008011605 */
[----:B------:R-:W-:Y:S01]  /*b5a0*/  ULDC.64 UR10, c[0x0][0x640] ;  /* 0x00019000000a7ab9 */ /* 0x000fe20000000a00 */
[----:B------:R-:W-:Y:S01]  /*b5b0*/  IADD3 R5, P0, RZ, -R14, RZ ;  /* 0x8000000eff057210 */ /* 0x000fe20007f1e0ff */
[----:B------:R-:W0:Y:S04]  /*b5c0*/  F2I.U32.TRUNC.NTZ R22, R22 ;  /* 0x0000001600167305 */ /* 0x000e28000020f000 */
[----:B------:R-:W-:Y:S01]  /*b5d0*/  IMAD.X R4, RZ, RZ, ~R4, P0 ;  /* 0x000000ffff047224 */ /* 0x000fe200000e0e04 */
[----:B------:R-:W-:-:S03]  /*b5e0*/  ISETP.NE.U32.AND P0, PT, RZ, UR10, PT ;  /* 0x0000000aff007c0c */ /* 0x000fc6000bf05070 */
[----:B------:R-:W-:Y:S01]  /*b5f0*/  IMAD R4, R4, UR8, RZ ;  /* 0x0000000804047c24 */ /* 0x000fe2000f8e02ff */
[----:B------:R-:W-:-:S03]  /*b600*/  ISETP.NE.AND.EX P0, PT, RZ, UR11, PT, P0 ;  /* 0x0000000bff007c0c */ /* 0x000fc6000bf05300 */
[C---:B------:R-:W-:Y:S01]  /*b610*/  IMAD R7, R5.reuse, UR9, R4 ;  /* 0x0000000905077c24 */ /* 0x040fe2000f8e0204 */
[----:B------:R-:W-:Y:S01]  /*b620*/  ULDC UR9, c[0x0][0x154] ;  /* 0x0000550000097ab9 */ /* 0x000fe20000000800 */
[----:B------:R-:W-:Y:S01]  /*b630*/  IMAD.WIDE.U32 R4, R5, UR8, R16 ;  /* 0x0000000805047c25 */ /* 0x000fe2000f8e0010 */
[----:B------:R-:W-:-:S03]  /*b640*/  ULDC UR8, c[0x0][0x618] ;  /* 0x0001860000087ab9 */ /* 0x000fc60000000800 */
[----:B0-----:R-:W-:Y:S02]  /*b650*/  IMAD.MOV R6, RZ, RZ, -R22 ;  /* 0x000000ffff067224 */ /* 0x001fe400078e0a16 */
[----:B------:R-:W-:Y:S02]  /*b660*/  IMAD.IADD R5, R5, 0x1, R7 ;  /* 0x0000000105057824 */ /* 0x000fe400078e0207 */
[----:B-1----:R-:W-:Y:S01]  /*b670*/  IMAD R15, R20, R6, R15 ;  /* 0x00000006140f7224 */ /* 0x002fe200078e020f */
[----:B--2---:R-:W-:Y:S01]  /*b680*/  I2FP.F32.U32 R6, R13 ;  /* 0x0000000d00067245 */ /* 0x004fe20000201000 */
[----:B------:R-:W0:Y:S01]  /*b690*/  LDC R20, c[0x0][0x148] ;  /* 0x00005200ff147b82 */ /* 0x000e220000000800 */
[--C-:B------:R-:W-:Y:S02]  /*b6a0*/  SHF.R.U64 R21, R4, UR8, R5.reuse ;  /* 0x0000000804157c19 */ /* 0x100fe40008001205 */
[----:B------:R-:W-:Y:S01]  /*b6b0*/  SHF.R.U32.HI R4, RZ, UR8, R5 ;  /* 0x00000008ff047c19 */ /* 0x000fe20008011605 */
[----:B------:R-:W-:Y:S01]  /*b6c0*/  FMUL R6, R6, UR9 ;  /* 0x0000000906067c20 */ /* 0x000fe20008400000 */
[----:B------:R-:W-:-:S02]  /*b6d0*/  ULDC UR8, c[0x0][0x608] ;  /* 0x0001820000087ab9 */ /* 0x000fc40000000800 */
[--C-:B------:R-:W-:Y:S01]  /*b6e0*/  SHF.R.U64 R23, R21, UR8, R4.reuse ;  /* 0x0000000815177c19 */ /* 0x100fe20008001204 */
[----:B------:R1:W2:Y:S01]  /*b6f0*/  F2I.U32.TRUNC.NTZ R24, R6 ;  /* 0x0000000600187305 */ /* 0x0002a2000020f000 */
[----:B------:R-:W-:Y:S01]  /*b700*/  SHF.R.U32.HI R4, RZ, UR8, R4 ;  /* 0x00000008ff047c19 */ /* 0x000fe20008011604 */
[----:B------:R-:W-:-:S03]  /*b710*/  ULDC UR8, c[0x0][0x658] ;  /* 0x0001960000087ab9 */ /* 0x000fc60000000800 */
[--C-:B------:R-:W-:Y:S02]  /*b720*/  SHF.R.U64 R22, R23, UR8, R4.reuse ;  /* 0x0000000817167c19 */ /* 0x100fe40008001204 */
[----:B------:R-:W-:-:S03]  /*b730*/  SHF.R.U32.HI R25, RZ, UR8, R4 ;  /* 0x00000008ff197c19 */ /* 0x000fc60008011604 */
[----:B------:R-:W-:Y:S02]  /*b740*/  IMAD.MOV.U32 R4, RZ, RZ, R22 ;  /* 0x000000ffff047224 */ /* 0x000fe400078e0016 */
[----:B------:R-:W-:Y:S01]  /*b750*/  IMAD.MOV.U32 R5, RZ, RZ, R25 ;  /* 0x000000ffff057224 */ /* 0x000fe200078e0019 */
[----:B-1----:R-:W-:Y:S06]  /*b760*/  @!P0 BRA `(.L_x_304) ;  /* 0x0000000000288947 */ /* 0x002fec0003800000 */
        /* <DEDUP_REMOVED lines=10> */
.L_x_304:
[----:B------:R-:W-:Y:S01]  /*b810*/  ISETP.NE.AND P0, PT, R2, 0x1, PT ;  /* 0x000000010200780c */ /* 0x000fe20003f05270 */
[----:B------:R-:W-:Y:S01]  /*b820*/  ULDC UR8, c[0x0][0x648] ;  /* 0x0001920000087ab9 */ /* 0x000fe20000000800 */
[----:B------:R-:W-:Y:S01]  /*b830*/  LOP3.LUT R23, R23, UR6, RZ, 0xc0, !PT ;  /* 0x0000000617177c12 */ /* 0x000fe2000f8ec0ff */
[----:B--2---:R-:W-:Y:S01]  /*b840*/  IMAD.MOV R24, RZ, RZ, -R24 ;  /* 0x000000ffff187224 */ /* 0x004fe200078e0a18 */
[----:B------:R-:W-:Y:S01]  /*b850*/  SHF.R.U64 R4, R4, UR8, R5 ;  /* 0x0000000804047c19 */ /* 0x000fe20008001205 */
[----:B------:R-:W-:Y:S01]  /*b860*/  ULDC UR8, c[0x0][0x638] ;  /* 0x00018e0000087ab9 */ /* 0x000fe20000000800 */
[----:B------:R-:W-:Y:S01]  /*b870*/  LOP3.LUT R21, R21, UR4, RZ, 0xc0, !PT ;  /* 0x0000000415157c12 */ /* 0x000fe2000f8ec0ff */
[----:B------:R-:W-:Y:S01]  /*b880*/  ULDC UR9, c[0x0][0x610] ;  /* 0x0001840000097ab9 */ /* 0x000fe20000000800 */
[----:B------:R-:W-:Y:S02]  /*b890*/  IMAD.MOV.U32 R6, RZ, RZ, R14 ;  /* 0x000000ffff067224 */ /* 0x000fe400078e000e */
[----:B------:R-:W-:-:S02]  /*b8a0*/  IMAD.MOV R5, RZ, RZ, -R4 ;  /* 0x000000ffff057224 */ /* 0x000fc400078e0a04 */
[----:B------:R-:W-:Y:S02]  /*b8b0*/  IMAD R4, R4, UR5, R23 ;  /* 0x0000000504047c24 */ /* 0x000fe4000f8e0217 */
[----:B0-----:R-:W-:Y:S02]  /*b8c0*/  @P0 IMAD R15, R20, R24, R13 ;  /* 0x00000018140f0224 */ /* 0x001fe400078e020d */
[----:B------:R-:W-:Y:S01]  /*b8d0*/  IMAD R22, R5, UR8, R22 ;  /* 0x0000000805167c24 */ /* 0x000fe2000f8e0216 */
[----:B------:R-:W-:Y:S01]  /*b8e0*/  ULDC UR8, c[0x0][0x600] ;  /* 0x0001800000087ab9 */ /* 0x000fe20000000800 */
[----:B------:R-:W-:Y:S02]  /*b8f0*/  IMAD R15, R4, UR9, R15 ;  /* 0x00000009040f7c24 */ /* 0x000fe4000f8e020f */
[----:B------:R-:W-:Y:S02]  /*b900*/  IMAD R22, R22, UR8, R21 ;  /* 0x0000000816167c24 */ /* 0x000fe4000f8e0215 */
[----:B------:R-:W-:-:S03]  /*b910*/  IMAD.MOV.U32 R4, RZ, RZ, 0x1 ;  /* 0x00000001ff047424 */ /* 0x000fc600078e00ff */
[----:B------:R-:W-:Y:S02]  /*b920*/  SEL R7, R22, R15, !P0 ;  /* 0x0000000f16077207 */ /* 0x000fe40004000000 */
[----:B------:R-:W-:-:S07]  /*b930*/  SEL R13, R15, R22, !P0 ;  /* 0x000000160f0d7207 */ /* 0x000fce0004000000 */
.L_x_302:
[----:B------:R-:W-:Y:S05]  /*b940*/  BSYNC B1 ;  /* 0x0000000000017941 */ /* 0x000fea0003800000 */
.L_x_301:
[----:B------:R-:W-:-:S13]  /*b950*/  LOP3.LUT P0, RZ, R4, 0xff, RZ, 0xc0, !PT ;  /* 0x000000ff04ff7812 */ /* 0x000fda000780c0ff */
[----:B------:R-:W-:Y:S05]  /*b960*/  @P0 BRA `(.L_x_305) ;  /* 0xfffffff400040947 */ /* 0x000fea000383ffff */
[----:B------:R-:W-:Y:S05]  /*b970*/  BSYNC B0 ;  /* 0x0000000000007941 */ /* 0x000fea0003800000 */
.L_x_294:
[----:B------:R-:W-:-:S03]  /*b980*/  UMOV UR8, 0xffffffff ;  /* 0xffffffff00087882 */ /* 0x000fc60000000000 */
[----:B------:R-:W-:Y:S05]  /*b990*/  BRA.DIV UR8, `(.L_x_306) ;  /* 0x0000000208cc7947 */ /* 0x000fea000b800000 */
[----:B------:R-:W-:-:S13]  /*b9a0*/  ELECT P6, URZ, PT ;  /* 0x00000000003f782f */ /* 0x000fda00038c0000 */
.L_x_318:
[----:B------:R-:W-:Y:S04]  /*b9b0*/  BSSY B0, `(.L_x_307) ;  /* 0x0000019000007945 */ /* 0x000fe80003800000 */
[----:B------:R-:W-:Y:S05]  /*b9c0*/  @!P6 BRA `(.L_x_308) ;  /* 0x00000000005ce947 */ /* 0x000fea0003800000 */
[----:B------:R-:W-:-:S04]  /*b9d0*/  LOP3.LUT R19, R19, 0x2, RZ, 0xfc, !PT ;  /* 0x0000000213137812 */ /* 0x000fc800078efcff */
[----:B------:R-:W-:-:S13]  /*b9e0*/  ISETP.NE.AND P0, PT, R19, 0x3, PT ;  /* 0x000000031300780c */ /* 0x000fda0003f05270 */
[----:B------:R-:W-:Y:S05]  /*b9f0*/  @!P0 BRA `(.L_x_309) ;  /* 0x0000000000048947 */ /* 0x000fea0003800000 */
[----:B------:R-:W-:Y:S01]  /*ba00*/  BPT.TRAP 0x1 ;  /* 0x000000040000795c */ /* 0x000fe20000300000 */
.L_x_309:
[----:B------:R-:W0:Y:S01]  /*ba10*/  S2R R5, SR_CgaCtaId ;  /* 0x0000000000057919 */ /* 0x000e220000008800 */
[----:B------:R-:W-:Y:S02]  /*ba20*/  MOV R2, 0x400 ;  /* 0x0000040000027802 */ /* 0x000fe40000000f00 */
[----:B------:R-:W-:Y:S02]  /*ba30*/  SHF.L.U32 R4, R0, 0x1f, RZ ;  /* 0x0000001f00047819 */ /* 0x000fe400000006ff */
[----:B0-----:R-:W-:-:S05]  /*ba40*/  LEA R2, R5, R2, 0x18 ;  /* 0x0000000205027211 */ /* 0x001fca00078ec0ff */
[----:B------:R-:W-:-:S04]  /*ba50*/  VIADD R2, R2, 0x10 ;  /* 0x0000001002027836 */ /* 0x000fc80000000000 */
[C---:B------:R-:W-:Y:S02]  /*ba60*/  IMAD R7, R3.reuse, 0x8, R2 ;  /* 0x0000000803077824 */ /* 0x040fe400078e0202 */
[----:B------:R-:W-:Y:S02]  /*ba70*/  VIADD R3, R3, 0x1 ;  /* 0x0000000103037836 */ /* 0x000fe40000000000 */
[----:B------:R-:W0:Y:S03]  /*ba80*/  SYNCS.PHASECHK.TRANS64.TRYWAIT P0, [R7+URZ], R4 ;  /* 0x00000004070075a7 */ /* 0x000e26000800017f */
[----:B------:R-:W-:-:S04]  /*ba90*/  ISETP.NE.AND P1, PT, R3, 0x2, PT ;  /* 0x000000020300780c */ /* 0x000fc80003f25270 */
[----:B------:R-:W-:Y:S02]  /*baa0*/  SEL R5, RZ, 0x1, P1 ;  /* 0x00000001ff057807 */ /* 0x000fe40000800000 */
[----:B------:R-:W-:Y:S02]  /*bab0*/  SEL R3, R3, RZ, P1 ;  /* 0x000000ff03037207 */ /* 0x000fe40000800000 */
[----:B------:R-:W-:Y:S01]  /*bac0*/  LOP3.LUT R0, R0, R5, RZ, 0x3c, !PT ;  /* 0x0000000500007212 */ /* 0x000fe200078e3cff */
[----:B0-----:R-:W-:Y:S06]  /*bad0*/  @!P0 BRA `(.L_x_310) ;  /* 0x00000000009c8947 */ /* 0x001fec0003800000 */
.L_x_319:
[----:B------:R-:W-:Y:S01]  /*bae0*/  IMAD R3, R3, 0x8, R2 ;  /* 0x0000000803037824 */ /* 0x000fe200078e0202 */
[----:B------:R-:W-:-:S07]  /*baf0*/  SHF.L.U32 R0, R0, 0x1f, RZ ;  /* 0x0000001f00007819 */ /* 0x000fce00000006ff */
.L_x_311:
[----:B-1----:R1:W2:Y:S02]  /*bb00*/  SYNCS.PHASECHK.TRANS64.TRYWAIT P0, [R3+URZ], R0 ;  /* 0x00000000030075a7 */ /* 0x0022a4000800017f */
[----:B--2---:R-:W-:Y:S05]  /*bb10*/  @!P0 NANOSLEEP.SYNCS 0x989680 ;  /* 0x009896800000895d */ /* 0x004fea0003900000 */
[----:B------:R-:W2:Y:S02]  /*bb20*/  @!P0 SYNCS.PHASECHK.TRANS64 P0, [R3+URZ], R0 ;  /* 0x00000000030085a7 */ /* 0x000ea4000800007f */
[----:B--2---:R-:W-:Y:S05]  /*bb30*/  @!P0 BRA `(.L_x_311) ;  /* 0xfffffffc00f08947 */ /* 0x004fea000383ffff */
.L_x_308:
[----:B------:R-:W-:Y:S05]  /*bb40*/  BSYNC B0 ;  /* 0x0000000000007941 */ /* 0x000fea0003800000 */
.L_x_307:
[----:B------:R-:W-:Y:S05]  /*bb50*/  EXIT ;  /* 0x000000000000794d */ /* 0x000fea0003800000 */
.L_x_21:
[----:B---3--:R3:W4:Y:S02]  /*bb60*/  SYNCS.PHASECHK.TRANS64.TRYWAIT P1, [R3+URZ], R0 ;  /* 0x00000000030075a7 */ /* 0x008724000802017f */
[----:B----4-:R-:W-:Y:S05]  /*bb70*/  @!P1 NANOSLEEP.SYNCS 0x989680 ;  /* 0x009896800000995d */ /* 0x010fea0003900000 */
[----:B------:R-:W4:Y:S02]  /*bb80*/  @!P1 SYNCS.PHASECHK.TRANS64 P1, [R3+URZ], R0 ;  /* 0x00000000030095a7 */ /* 0x000f24000802007f */
[----:B----4-:R-:W-:Y:S05]  /*bb90*/  @!P1 BRA `(.L_x_21) ;  /* 0xfffffffc00f09947 */ /* 0x010fea000383ffff */
[----:B------:R-:W-:Y:S05]  /*bba0*/  BRA `(.L_x_20) ;  /* 0xffffff5800307947 */ /* 0x000fea000383ffff */
.L_x_26:
[----:B-1----:R1:W2:Y:S02]  /*bbb0*/  SYNCS.PHASECHK.TRANS64.TRYWAIT P1, [R5+URZ], R4 ;  /* 0x00000004050075a7 */ /* 0x0022a4000802017f */
[----:B--2---:R-:W-:Y:S05]  /*bbc0*/  @!P1 NANOSLEEP.SYNCS 0x989680 ;  /* 0x009896800000995d */ /* 0x004fea0003900000 */
[----:B------:R-:W2:Y:S02]  /*bbd0*/  @!P1 SYNCS.PHASECHK.TRANS64 P1, [R5+URZ], R4 ;  /* 0x00000004050095a7 */ /* 0x000ea4000802007f */
[----:B--2---:R-:W-:Y:S05]  /*bbe0*/  @!P1 BRA `(.L_x_26) ;  /* 0xfffffffc00f09947 */ /* 0x004fea000383ffff */
[----:B------:R-:W-:Y:S05]  /*bbf0*/  BRA `(.L_x_25) ;  /* 0xffffff5c00ac7947 */ /* 0x000fea000383ffff */
.L_x_295:
[----:B------:R-:W-:Y:S01]  /*bc00*/  BSSY B1, `(.L_x_312) ;  /* 0x0000006000017945 */ /* 0x000fe20003800000 */
[----:B------:R-:W-:-:S07]  /*bc10*/  IMAD.MOV.U32 R15, RZ, RZ, -0x1 ;  /* 0xffffffffff0f7424 */ /* 0x000fce00078e00ff */
[----:B------:R-:W-:Y:S05]  /*bc20*/  WARPSYNC.COLLECTIVE R15, `(.L_x_313) ;  /* 0x000000000f0c7348 */ /* 0x000fea0003c00000 */
[----:B------:R-:W-:Y:S02]  /*bc30*/  ELECT P6, UR62, PT ;  /* 0x00000000003e782f */ /* 0x000fe400038c0000 */
[----:B------:R-:W-:Y:S01]  /*bc40*/  MOV R14, UR62 ;  /* 0x0000003e000e7c02 */ /* 0x000fe20008000f00 */
[----:B------:R-:W-:Y:S10]  /*bc50*/  ENDCOLLECTIVE ;  /* 0x000000000000791b */ /* 0x000ff40003800000 */
.L_x_313:
[----:B------:R-:W-:Y:S05]  /*bc60*/  BSYNC B1 ;  /* 0x0000000000017941 */ /* 0x000fea0003800000 */
.L_x_312:
[----:B------:R-:W-:Y:S05]  /*bc70*/  BRA `(.L_x_314) ;  /* 0xfffffff0004c7947 */ /* 0x000fea000383ffff */
.L_x_298:
[----:B0-----:R0:W1:Y:S02]  /*bc80*/  SYNCS.PHASECHK.TRANS64.TRYWAIT P0, [R22+URZ+0x10], R13 ;  /* 0x0000100d160075a7 */ /* 0x001064000800017f */
[----:B-1----:R-:W-:Y:S05]  /*bc90*/  @!P0 NANOSLEEP.SYNCS 0x989680 ;  /* 0x009896800000895d */ /* 0x002fea0003900000 */
[----:B------:R-:W1:Y:S02]  /*bca0*/  @!P0 SYNCS.PHASECHK.TRANS64 P0, [R22+URZ+0x10], R13 ;  /* 0x0000100d160085a7 */ /* 0x000e64000800007f */
[----:B-1----:R-:W-:Y:S05]  /*bcb0*/  @!P0 BRA `(.L_x_298) ;  /* 0xfffffffc00f08947 */ /* 0x002fea000383ffff */
[----:B------:R-:W-:Y:S05]  /*bcc0*/  BRA `(.L_x_315) ;  /* 0xfffffff0008c7947 */ /* 0x000fea000383ffff */
.L_x_306:
[----:B------:R-:W-:Y:S01]  /*bcd0*/  BSSY B0, `(.L_x_316) ;  /* 0x0000006000007945 */ /* 0x000fe20003800000 */
[----:B------:R-:W-:-:S07]  /*bce0*/  IMAD.MOV.U32 R15, RZ, RZ, -0x1 ;  /* 0xffffffffff0f7424 */ /* 0x000fce00078e00ff */
[----:B------:R-:W-:Y:S05]  /*bcf0*/  WARPSYNC.COLLECTIVE R15, `(.L_x_317) ;  /* 0x000000000f0c7348 */ /* 0x000fea0003c00000 */
[----:B------:R-:W-:Y:S02]  /*bd00*/  ELECT P6, UR62, PT ;  /* 0x00000000003e782f */ /* 0x000fe400038c0000 */
[----:B------:R-:W-:Y:S01]  /*bd10*/  MOV R14, UR62 ;  /* 0x0000003e000e7c02 */ /* 0x000fe20008000f00 */
[----:B------:R-:W-:Y:S10]  /*bd20*/  ENDCOLLECTIVE ;  /* 0x000000000000791b */ /* 0x000ff40003800000 */
.L_x_317:
[----:B------:R-:W-:Y:S05]  /*bd30*/  BSYNC B0 ;  /* 0x0000000000007941 */ /* 0x000fea0003800000 */
.L_x_316:
[----:B------:R-:W-:Y:S05]  /*bd40*/  BRA `(.L_x_318) ;  /* 0xfffffffc00187947 */ /* 0x000fea000383ffff */
.L_x_310:
[----:B0-----:R0:W1:Y:S02]  /*bd50*/  SYNCS.PHASECHK.TRANS64.TRYWAIT P0, [R7+URZ], R4 ;  /* 0x00000004070075a7 */ /* 0x001064000800017f */
[----:B-1----:R-:W-:Y:S05]  /*bd60*/  @!P0 NANOSLEEP.SYNCS 0x989680 ;  /* 0x009896800000895d */ /* 0x002fea0003900000 */
[----:B------:R-:W1:Y:S02]  /*bd70*/  @!P0 SYNCS.PHASECHK.TRANS64 P0, [R7+URZ], R4 ;  /* 0x00000004070085a7 */ /* 0x000e64000800007f */
[----:B-1----:R-:W-:Y:S05]  /*bd80*/  @!P0 BRA `(.L_x_310) ;  /* 0xfffffffc00f08947 */ /* 0x002fea000383ffff */
[----:B------:R-:W-:Y:S05]  /*bd90*/  BRA `(.L_x_319) ;  /* 0xfffffffc00507947 */ /* 0x000fea000383ffff */
.L_x_320:
[----:B------:R-:W-:-:S00]  /*bda0*/  BRA `(.L_x_320) ;  /* 0xfffffffc00fc7947 */ /* 0x000fc0000383ffff */
[----:B------:R-:W-:-:S00]  /*bdb0*/  NOP ;  /* 0x0000000000007918 */ /* 0x000fc00000000000 */
        /* <DEDUP_REMOVED lines=12> */
.L_x_321:


//--------------------- .nv.global.init           --------------------------
	.section	.nv.global.init,"aw",@progbits
.nv.global.init:
	.type		$str$22,@object
	.size		$str$22,($str$23 - $str$22)
$str$22:
        /*0000*/ 	.byte	0x6b, 0x5f, 0x74, 0x69, 0x6c, 0x65, 0x5f, 0x63, 0x6f, 0x75, 0x6e, 0x74, 0x20, 0x3e, 0x3d, 0x20
        /*0010*/ 	.byte	0x31, 0x00
	.type		$str$23,@object
	.size		$str$23,(__unnamed_1 - $str$23)
$str$23:
        /*0012*/ 	.byte	0x2f, 0x74, 0x6d, 0x70, 0x2f, 0x63, 0x75, 0x74, 0x6c, 0x61, 0x73, 0x73, 0x5f, 0x73, 0x77, 0x65
        /*0022*/ 	.byte	0x65, 0x70, 0x5f, 0x73, 0x72, 0x63, 0x2f, 0x69, 0x6e, 0x63, 0x6c, 0x75, 0x64, 0x65, 0x2f, 0x63
        /*0032*/ 	.byte	0x75, 0x74, 0x6c, 0x61, 0x73, 0x73, 0x2f, 0x67, 0x65, 0x6d, 0x6d, 0x2f, 0x63, 0x6f, 0x6c, 0x6c
        /*0042*/ 	.byte	0x65, 0x63, 0x74, 0x69, 0x76, 0x65, 0x2f, 0x73, 0x6d, 0x39, 0x30, 0x5f, 0x6d, 0x6d, 0x61, 0x5f
        /*0052*/ 	.byte	0x74, 0x6d, 0x61, 0x5f, 0x67, 0x6d, 0x6d, 0x61, 0x5f, 0x73, 0x73, 0x5f, 0x77, 0x61, 0x72, 0x70
        /*0062*/ 	.byte	0x73, 0x70, 0x65, 0x63, 0x69, 0x61, 0x6c, 0x69, 0x7a, 0x65, 0x64, 0x2e, 0x68, 0x70, 0x70, 0x00
	.type		__unnamed_1,@object
	.size		__unnamed_1,(.L_0 - __unnamed_1)
__unnamed_1:
        /*0072*/ 	.byte	0x76, 0x6f, 0x69, 0x64, 0x20, 0x63, 0x75, 0x74, 0x6c, 0x61, 0x73, 0x73, 0x3a, 0x3a, 0x67, 0x65
        /* <DEDUP_REMOVED lines=177> */
        /*0b92*/ 	.byte	0x69, 0x64, 0x65, 0x6e, 0x74, 0x69, 0x74, 0x79, 0x5d, 0x00
.L_0:


//--------------------- .nv.shared._ZN7cutlass13device_kernelINS_4gemm6kernel13GemmUniversalIN4cute5tupleIJiiiiEEENS1_10collective13CollectiveMmaINS1_34MainloopSm90TmaGmmaWarpSpecializedILi2ENS5_IJNS4_1CILi1EEENSA_ILi8EEESB_EEENS1_35KernelTmaWarpSpecializedCooperativeEEENS5_IJNSA_ILi128EEENSA_ILi256EEENSA_ILi64EEEEEENS_10tfloat32_tENS5_IJlSB_lEEESK_SL_NS4_8TiledMMAINS4_8MMA_AtomIJNS4_4SM904GMMA30MMA_64x256x8_F32TF32TF32_SS_TNILNSP_7ScaleInE1ELSR_1EEEEEENS4_6LayoutINS5_IJNSA_ILi2EEESB_SB_EEENS5_IJSB_NSA_ILi0EEESX_EEEEENS5_IJNS4_10UnderscoreES10_S10_EEEEENS4_23SM90_TMA_LOAD_MULTICASTENS4_14ComposedLayoutINS4_7SwizzleILi3ELi4ELi3EEENS4_18smem_ptr_flag_bitsILi32EEENSU_INS5_IJSC_NSA_ILi32EEEEEENS5_IJS19_SB_EEEEEEEvNS4_8identityENS4_13SM90_TMA_LOADES1D_vS1E_EENS_8epilogue10collective6detail29Sm90TmaWarpSpecializedAdapterINS1I_15DefaultEpilogueISK_SL_SL_NS1H_6thread17LinearCombinationISK_Li1EffLNS1M_9ScaleType4KindE0ELNS_15FloatRoundStyleE2ESK_EENS1_15EpilogueDefaultEEEEEvvEEEEvNT_6ParamsE --------------------------
	.section	.nv.shared._ZN7cutlass13device_kernelINS_4gemm6kernel13GemmUniversalIN4cute5tupleIJiiiiEEENS1_10collective13CollectiveMmaINS1_34MainloopSm90TmaGmmaWarpSpecializedILi2ENS5_IJNS4_1CILi1EEENSA_ILi8EEESB_EEENS1_35KernelTmaWarpSpecializedCooperativeEEENS5_IJNSA_ILi128EEENSA_ILi256EEENSA_ILi64EEEEEENS_10tfloat32_tENS5_IJlSB_lEEESK_SL_NS4_8TiledMMAINS4_8MMA_AtomIJNS4_4SM904GMMA30MMA_64x256x8_F32TF32TF32_SS_TNILNSP_7ScaleInE1ELSR_1EEEEEENS4_6LayoutINS5_IJNSA_ILi2EEESB_SB_EEENS5_IJSB_NSA_ILi0EEESX_EEEEENS5_IJNS4_10UnderscoreES10_S10_EEEEENS4_23SM90_TMA_LOAD_MULTICASTENS4_14ComposedLayoutINS4_7SwizzleILi3ELi4ELi3EEENS4_18smem_ptr_flag_bitsILi32EEENSU_INS5_IJSC_NSA_ILi32EEEEEENS5_IJS19_SB_EEEEEEEvNS4_8identityENS4_13SM90_TMA_LOADES1D_vS1E_EENS_8epilogue10collective6detail29Sm90TmaWarpSpecializedAdapterINS1I_15DefaultEpilogueISK_SL_SL_NS1H_6thread17LinearCombinationISK_Li1EffLNS1M_9ScaleType4KindE0ELNS_15FloatRoundStyleE2ESK_EENS1_15EpilogueDefaultEEEEEvvEEEEvNT_6ParamsE,"aw",@nobits
	.sectionflags	@""
	.align	16
	.zero		1024


//--------------------- .nv.shared.reserved.0     --------------------------
	.section	.nv.shared.reserved.0,"aw",@nobits
	.weak		__nv_reservedSMEM_offset_0_alias
	.size		__nv_reservedSMEM_offset_0_alias, 0, 0
	.other		__nv_reservedSMEM_offset_0_alias,@"STO_CUDA_RESERVED_SHARED STV_DEFAULT"
__nv_reservedSMEM_offset_0_alias:
	.zero		0


//--------------------- .nv.global                --------------------------
	.section	.nv.global,"aw",@nobits
.nv.global:
	.type		_ZN40_INTERNAL_7da4fb73_4_k_cu_03f20eb5_221114cute1_E,@object
	.size		_ZN40_INTERNAL_7da4fb73_4_k_cu_03f20eb5_221114cute1_E,(_ZN40_INTERNAL_7da4fb73_4_k_cu_03f20eb5_221114cuda3std3__45__cpo6cbeginE - _ZN40_INTERNAL_7da4fb73_4_k_cu_03f20eb5_221114cute1_E)
_ZN40_INTERNAL_7da4fb73_4_k_cu_03f20eb5_221114cute1_E:
	.zero		1
	.type		_ZN40_INTERNAL_7da4fb73_4_k_cu_03f20eb5_221114cuda3std3__45__cpo6cbeginE,@object
	.size		_ZN40_INTERNAL_7da4fb73_4_k_cu_03f20eb5_221114cuda3std3__45__cpo6cbeginE,(_ZN40_INTERNAL_7da4fb73_4_k_cu_03f20eb5_221114cuda3std3__48in_placeE - _ZN40_INTERNAL_7da4fb73_4_k_cu_03f20eb5_221114cuda3std3__45__cpo6cbeginE)
_ZN40_INTERNAL_7da4fb73_4_k_cu_03f20eb5_221114cuda3std3__45__cpo6cbeginE:
	.zero		1
	.type		_ZN40_INTERNAL_7da4fb73_4_k_cu_03f20eb5_221114cuda3std3__48in_placeE,@object
	.size		_ZN40_INTERNAL_7da4fb73_4_k_cu_03f20eb5_221114cuda3std3__48in_placeE,(_ZN40_INTERNAL_7da4fb73_4_k_cu_03f20eb5_221114cuda3std6ranges3__45__cpo9iter_moveE - _ZN40_INTERNAL_7da4fb73_4_k_cu_03f20eb5_221114cuda3std3__48in_placeE)
_ZN40_INTERNAL_7da4fb73_4_k_cu_03f20eb5_221114cuda3std3__48in_placeE:
	.zero		1
	.type		_ZN40_INTERNAL_7da4fb73_4_k_cu_03f20eb5_221114cuda3std6ranges3__45__cpo9iter_moveE,@object
	.size		_ZN40_INTERNAL_7da4fb73_4_k_cu_03f20eb5_221114cuda3std6ranges3__45__cpo9iter_moveE,(_ZN40_INTERNAL_7da4fb73_4_k_cu_03f20eb5_221114cuda3std3__45__cpo5beginE - _ZN40_INTERNAL_7da4fb73_4_k_cu_03f20eb5_221114cuda3std6ranges3__45__cpo9iter_moveE)
_ZN40_INTERNAL_7da4fb73_4_k_cu_03f20eb5_221114cuda3std6ranges3__45__cpo9iter_moveE:
	.zero		1
	.type		_ZN40_INTERNAL_7da4fb73_4_k_cu_03f20eb5_221114cuda3std3__45__cpo5beginE,@object
	.size		_ZN40_INTERNAL_7da4fb73_4_k_cu_03f20eb5_221114cuda3std3__45__cpo5beginE,(_ZN40_INTERNAL_7da4fb73_4_k_cu_03f20eb5_221114cuda3std3__442_GLOBAL__N__7da4fb73_4_k_cu_03f20eb5_221116ignoreE - _ZN40_INTERNAL_7da4fb73_4_k_cu_03f20eb5_221114cuda3std3__45__cpo5beginE)
_ZN40_INTERNAL_7da4fb73_4_k_cu_03f20eb5_221114cuda3std3__45__cpo5beginE:
	.zero		1
	.type		_ZN40_INTERNAL_7da4fb73_4_k_cu_03f20eb5_221114cuda3std3__442_GLOBAL__N__7da4fb73_4_k_cu_03f20eb5_221116ignoreE,@object
	.size		_ZN40_INTERNAL_7da4fb73_4_k_cu_03f20eb5_221114cuda3std3__442_GLOBAL__N__7da4fb73_4_k_cu_03f20eb5_221116ignoreE,(_ZN40_INTERNAL_7da4fb73_4_k_cu_03f20eb5_221114cute7productE - _ZN40_INTERNAL_7da4fb73_4_k_cu_03f20eb5_221114cuda3std3__442_GLOBAL__N__7da4fb73_4_k_cu_03f20eb5_221116ignoreE)
_ZN40_INTERNAL_7da4fb73_4_k_cu_03f20eb5_221114cuda3std3__442_GLOBAL__N__7da4fb73_4_k_cu_03f20eb5_221116ignoreE:
	.zero		1
	.type		_ZN40_INTERNAL_7da4fb73_4_k_cu_03f20eb5_221114cute7productE,@object
	.size		_ZN40_INTERNAL_7da4fb73_4_k_cu_03f20eb5_221114cute7productE,(_ZN40_INTERNAL_7da4fb73_4_k_cu_03f20eb5_221114cuda3std3__45__cpo3endE - _ZN40_INTERNAL_7da4fb73_4_k_cu_03f20eb5_221114cute7productE)
_ZN40_INTERNAL_7da4fb73_4_k_cu_03f20eb5_221114cute7productE:
	.zero		1
	.type		_ZN40_INTERNAL_7da4fb73_4_k_cu_03f20eb5_221114cuda3std3__45__cpo3endE,@object
	.size		_ZN40_INTERNAL_7da4fb73_4_k_cu_03f20eb5_221114cuda3std3__45__cpo3endE,(_ZN40_INTERNAL_7da4fb73_4_k_cu_03f20eb5_221114cuda3std3__419piecewise_constructE - _ZN40_INTERNAL_7da4fb73_4_k_cu_03f20eb5_221114cuda3std3__45__cpo3endE)
_ZN40_INTERNAL_7da4fb73_4_k_cu_03f20eb5_221114cuda3std3__45__cpo3endE:
	.zero		1
	.type		_ZN40_INTERNAL_7da4fb73_4_k_cu_03f20eb5_221114cuda3std3__419piecewise_constructE,@object
	.size		_ZN40_INTERNAL_7da4fb73_4_k_cu_03f20eb5_221114cuda3std3__419piecewise_constructE,(_ZN40_INTERNAL_7da4fb73_4_k_cu_03f20eb5_221114cuda3std3__45__cpo4cendE - _ZN40_INTERNAL_7da4fb73_4_k_cu_03f20eb5_221114cuda3std3__419piecewise_constructE)
_ZN40_INTERNAL_7da4fb73_4_k_cu_03f20eb5_221114cuda3std3__419piecewise_constructE:
	.zero		1
	.type		_ZN40_INTERNAL_7da4fb73_4_k_cu_03f20eb5_221114cuda3std3__45__cpo4cendE,@object
	.size		_ZN40_INTERNAL_7da4fb73_4_k_cu_03f20eb5_221114cuda3std3__45__cpo4cendE,(_ZN40_INTERNAL_7da4fb73_4_k_cu_03f20eb5_221114cuda3std6ranges3__45__cpo4swapE - _ZN40_INTERNAL_7da4fb73_4_k_cu_03f20eb5_221114cuda3std3__45__cpo4cendE)
_ZN40_INTERNAL_7da4fb73_4_k_cu_03f20eb5_221114cuda3std3__45__cpo4cendE:
	.zero		1
	.type		_ZN40_INTERNAL_7da4fb73_4_k_cu_03f20eb5_221114cuda3std6ranges3__45__cpo4swapE,@object
	.size		_ZN40_INTERNAL_7da4fb73_4_k_cu_03f20eb5_221114cuda3std6ranges3__45__cpo4swapE,(.L_8 - _ZN40_INTERNAL_7da4fb73_4_k_cu_03f20eb5_221114cuda3std6ranges3__45__cpo4swapE)
_ZN40_INTERNAL_7da4fb73_4_k_cu_03f20eb5_221114cuda3std6ranges3__45__cpo4swapE:
	.zero		1
.L_8:


//--------------------- .nv.constant0._ZN7cutlass13device_kernelINS_4gemm6kernel13GemmUniversalIN4cute5tupleIJiiiiEEENS1_10collective13CollectiveMmaINS1_34MainloopSm90TmaGmmaWarpSpecializedILi2ENS5_IJNS4_1CILi1EEENSA_ILi8EEESB_EEENS1_35KernelTmaWarpSpecializedCooperativeEEENS5_IJNSA_ILi128EEENSA_ILi256EEENSA_ILi64EEEEEENS_10tfloat32_tENS5_IJlSB_lEEESK_SL_NS4_8TiledMMAINS4_8MMA_AtomIJNS4_4SM904GMMA30MMA_64x256x8_F32TF32TF32_SS_TNILNSP_7ScaleInE1ELSR_1EEEEEENS4_6LayoutINS5_IJNSA_ILi2EEESB_SB_EEENS5_IJSB_NSA_ILi0EEESX_EEEEENS5_IJNS4_10UnderscoreES10_S10_EEEEENS4_23SM90_TMA_LOAD_MULTICASTENS4_14ComposedLayoutINS4_7SwizzleILi3ELi4ELi3EEENS4_18smem_ptr_flag_bitsILi32EEENSU_INS5_IJSC_NSA_ILi32EEEEEENS5_IJS19_SB_EEEEEEEvNS4_8identityENS4_13SM90_TMA_LOADES1D_vS1E_EENS_8epilogue10collective6detail29Sm90TmaWarpSpecializedAdapterINS1I_15DefaultEpilogueISK_SL_SL_NS1H_6thread17LinearCombinationISK_Li1EffLNS1M_9ScaleType4KindE0ELNS_15FloatRoundStyleE2ESK_EENS1_15EpilogueDefaultEEEEEvvEEEEvNT_6ParamsE --------------------------
	.section	.nv.constant0._ZN7cutlass13device_kernelINS_4gemm6kernel13GemmUniversalIN4cute5tupleIJiiiiEEENS1_10collective13CollectiveMmaINS1_34MainloopSm90TmaGmmaWarpSpecializedILi2ENS5_IJNS4_1CILi1EEENSA_ILi8EEESB_EEENS1_35KernelTmaWarpSpecializedCooperativeEEENS5_IJNSA_ILi128EEENSA_ILi256EEENSA_ILi64EEEEEENS_10tfloat32_tENS5_IJlSB_lEEESK_SL_NS4_8TiledMMAINS4_8MMA_AtomIJNS4_4SM904GMMA30MMA_64x256x8_F32TF32TF32_SS_TNILNSP_7ScaleInE1ELSR_1EEEEEENS4_6LayoutINS5_IJNSA_ILi2EEESB_SB_EEENS5_IJSB_NSA_ILi0EEESX_EEEEENS5_IJNS4_10UnderscoreES10_S10_EEEEENS4_23SM90_TMA_LOAD_MULTICASTENS4_14ComposedLayoutINS4_7SwizzleILi3ELi4ELi3EEENS4_18smem_ptr_flag_bitsILi32EEENSU_INS5_IJSC_NSA_ILi32EEEEEENS5_IJS19_SB_EEEEEEEvNS4_8identityENS4_13SM90_TMA_LOADES1D_vS1E_EENS_8epilogue10collective6detail29Sm90TmaWarpSpecializedAdapterINS1I_15DefaultEpilogueISK_SL_SL_NS1H_6thread17LinearCombinationISK_Li1EffLNS1M_9ScaleType4KindE0ELNS_15FloatRoundStyleE2ESK_EENS1_15EpilogueDefaultEEEEEvvEEEEvNT_6ParamsE,"a",@progbits
	.sectionflags	@""
	.align	4
.nv.constant0._ZN7cutlass13device_kernelINS_4gemm6kernel13GemmUniversalIN4cute5tupleIJiiiiEEENS1_10collective13CollectiveMmaINS1_34MainloopSm90TmaGmmaWarpSpecializedILi2ENS5_IJNS4_1CILi1EEENSA_ILi8EEESB_EEENS1_35KernelTmaWarpSpecializedCooperativeEEENS5_IJNSA_ILi128EEENSA_ILi256EEENSA_ILi64EEEEEENS_10tfloat32_tENS5_IJlSB_lEEESK_SL_NS4_8TiledMMAINS4_8MMA_AtomIJNS4_4SM904GMMA30MMA_64x256x8_F32TF32TF32_SS_TNILNSP_7ScaleInE1ELSR_1EEEEEENS4_6LayoutINS5_IJNSA_ILi2EEESB_SB_EEENS5_IJSB_NSA_ILi0EEESX_EEEEENS5_IJNS4_10UnderscoreES10_S10_EEEEENS4_23SM90_TMA_LOAD_MULTICASTENS4_14ComposedLayoutINS4_7SwizzleILi3ELi4ELi3EEENS4_18smem_ptr_flag_bitsILi32EEENSU_INS5_IJSC_NSA_ILi32EEEEEENS5_IJS19_SB_EEEEEEEvNS4_8identityENS4_13SM90_TMA_LOADES1D_vS1E_EENS_8epilogue10collective6detail29Sm90TmaWarpSpecializedAdapterINS1I_15DefaultEpilogueISK_SL_SL_NS1H_6thread17LinearCombinationISK_Li1EffLNS1M_9ScaleType4KindE0ELNS_15FloatRoundStyleE2ESK_EENS1_15EpilogueDefaultEEEEEvvEEEEvNT_6ParamsE:
	.zero		1664


//--------------------- SYMBOLS --------------------------

	.type		.nv.reservedSmem.offset0,@object
	.size		.nv.reservedSmem.offset0,0x4
	.type		__assertfail,@function
